//
// Generated by NVIDIA NVVM Compiler
//
// Compiler Build ID: CL-36424714
// Cuda compilation tools, release 13.0, V13.0.88
// Based on NVVM 20.0.0
//

.version 9.0
.target sm_100
.address_size 64

	// .globl	layernorm_rowwise
.extern .shared .align 16 .b8 smem[];

.visible .entry layernorm_rowwise(
	.param .u64 .ptr .align 1 layernorm_rowwise_param_0,
	.param .u64 .ptr .align 1 layernorm_rowwise_param_1,
	.param .u64 .ptr .align 1 layernorm_rowwise_param_2,
	.param .u64 .ptr .align 1 layernorm_rowwise_param_3,
	.param .u32 layernorm_rowwise_param_4,
	.param .u32 layernorm_rowwise_param_5,
	.param .f32 layernorm_rowwise_param_6
)
{
	.reg .pred 	%p<20>;
	.reg .b32 	%r<39>;
	.reg .b32 	%f<50>;
	.reg .b64 	%rd<44>;

	ld.param.u64 	%rd6, [layernorm_rowwise_param_0];
	ld.param.u64 	%rd9, [layernorm_rowwise_param_1];
	ld.param.u64 	%rd7, [layernorm_rowwise_param_2];
	ld.param.u64 	%rd8, [layernorm_rowwise_param_3];
	ld.param.u32 	%r23, [layernorm_rowwise_param_4];
	ld.param.u32 	%r22, [layernorm_rowwise_param_5];
	ld.param.f32 	%f10, [layernorm_rowwise_param_6];
	cvta.to.global.u64 	%rd1, %rd9;
	cvta.to.global.u64 	%rd2, %rd8;
	cvta.to.global.u64 	%rd3, %rd7;
	mov.u32 	%r1, %ctaid.x;
	setp.ge.s32 	%p1, %r1, %r23;
	@%p1 bra 	$L__BB0_25;
	cvta.to.global.u64 	%rd10, %rd6;
	mov.u32 	%r36, %tid.x;
	mul.lo.s32 	%r24, %r22, %r1;
	cvt.s64.s32 	%rd4, %r24;
	mul.wide.s32 	%rd11, %r24, 4;
	add.s64 	%rd5, %rd10, %rd11;
	setp.ge.s32 	%p2, %r36, %r22;
	mov.f32 	%f47, 0f00000000;
	@%p2 bra 	$L__BB0_4;
	mov.f32 	%f47, 0f00000000;
	mov.u32 	%r3, %ntid.x;
	mov.u32 	%r31, %r36;
$L__BB0_3:
	mul.wide.s32 	%rd12, %r31, 4;
	add.s64 	%rd13, %rd5, %rd12;
	ld.global.nc.f32 	%f13, [%rd13];
	add.f32 	%f47, %f47, %f13;
	add.s32 	%r31, %r31, %r3;
	setp.lt.s32 	%p3, %r31, %r22;
	@%p3 bra 	$L__BB0_3;
$L__BB0_4:
	shl.b32 	%r25, %r36, 2;
	mov.u32 	%r26, smem;
	add.s32 	%r6, %r26, %r25;
	st.shared.f32 	[%r6], %f47;
	bar.sync 	0;
	mov.u32 	%r7, %ntid.x;
	setp.lt.u32 	%p4, %r7, 2;
	@%p4 bra 	$L__BB0_9;
	mov.u32 	%r32, %r7;
$L__BB0_6:
	shr.u32 	%r9, %r32, 1;
	setp.ge.u32 	%p5, %r36, %r9;
	@%p5 bra 	$L__BB0_8;
	shl.b32 	%r27, %r9, 2;
	add.s32 	%r28, %r6, %r27;
	ld.shared.f32 	%f14, [%r28];
	ld.shared.f32 	%f15, [%r6];
	add.f32 	%f16, %f14, %f15;
	st.shared.f32 	[%r6], %f16;
$L__BB0_8:
	bar.sync 	0;
	setp.gt.u32 	%p6, %r32, 3;
	mov.u32 	%r32, %r9;
	@%p6 bra 	$L__BB0_6;
$L__BB0_9:
	setp.ge.s32 	%p7, %r36, %r22;
	ld.shared.f32 	%f18, [smem];
	cvt.rn.f32.s32 	%f4, %r22;
	div.rn.f32 	%f5, %f18, %f4;
	mov.f32 	%f49, 0f00000000;
	@%p7 bra 	$L__BB0_12;
	mov.f32 	%f49, 0f00000000;
	mov.u32 	%r33, %r36;
$L__BB0_11:
	mul.wide.s32 	%rd14, %r33, 4;
	add.s64 	%rd15, %rd5, %rd14;
	ld.global.nc.f32 	%f20, [%rd15];
	sub.f32 	%f21, %f20, %f5;
	fma.rn.f32 	%f49, %f21, %f21, %f49;
	add.s32 	%r33, %r33, %r7;
	setp.lt.s32 	%p8, %r33, %r22;
	@%p8 bra 	$L__BB0_11;
$L__BB0_12:
	setp.lt.u32 	%p9, %r7, 2;
	st.shared.f32 	[%r6], %f49;
	bar.sync 	0;
	@%p9 bra 	$L__BB0_17;
	mov.u32 	%r34, %r7;
$L__BB0_14:
	shr.u32 	%r13, %r34, 1;
	setp.ge.u32 	%p10, %r36, %r13;
	@%p10 bra 	$L__BB0_16;
	shl.b32 	%r29, %r13, 2;
	add.s32 	%r30, %r6, %r29;
	ld.shared.f32 	%f22, [%r30];
	ld.shared.f32 	%f23, [%r6];
	add.f32 	%f24, %f22, %f23;
	st.shared.f32 	[%r6], %f24;
$L__BB0_16:
	bar.sync 	0;
	setp.gt.u32 	%p11, %r34, 3;
	mov.u32 	%r34, %r13;
	@%p11 bra 	$L__BB0_14;
$L__BB0_17:
	setp.ge.s32 	%p12, %r36, %r22;
	ld.shared.f32 	%f25, [smem];
	div.rn.f32 	%f26, %f25, %f4;
	add.f32 	%f27, %f10, %f26;
	rsqrt.approx.f32 	%f9, %f27;
	@%p12 bra 	$L__BB0_25;
	setp.ne.s64 	%p13, %rd7, 0;
	@%p13 bra 	$L__BB0_22;
	setp.eq.s64 	%p17, %rd8, 0;
	@%p17 bra 	$L__BB0_20;
	bra.uni 	$L__BB0_21;
$L__BB0_20:
	cvt.s64.s32 	%rd38, %r36;
	mul.wide.s32 	%rd39, %r36, 4;
	add.s64 	%rd40, %rd5, %rd39;
	ld.global.nc.f32 	%f43, [%rd40];
	sub.f32 	%f44, %f43, %f5;
	fma.rn.f32 	%f45, %f9, %f44, 0f00000000;
	add.s64 	%rd41, %rd38, %rd4;
	shl.b64 	%rd42, %rd41, 2;
	add.s64 	%rd43, %rd1, %rd42;
	st.global.f32 	[%rd43], %f45;
	add.s32 	%r36, %r36, %r7;
	setp.lt.s32 	%p19, %r36, %r22;
	@%p19 bra 	$L__BB0_20;
	bra.uni 	$L__BB0_25;
$L__BB0_21:
	cvt.s64.s32 	%rd31, %r36;
	mul.wide.s32 	%rd32, %r36, 4;
	add.s64 	%rd33, %rd5, %rd32;
	ld.global.nc.f32 	%f39, [%rd33];
	sub.f32 	%f40, %f39, %f5;
	add.s64 	%rd34, %rd2, %rd32;
	ld.global.nc.f32 	%f41, [%rd34];
	fma.rn.f32 	%f42, %f9, %f40, %f41;
	add.s64 	%rd35, %rd31, %rd4;
	shl.b64 	%rd36, %rd35, 2;
	add.s64 	%rd37, %rd1, %rd36;
	st.global.f32 	[%rd37], %f42;
	add.s32 	%r36, %r36, %r7;
	setp.lt.s32 	%p18, %r36, %r22;
	@%p18 bra 	$L__BB0_21;
	bra.uni 	$L__BB0_25;
$L__BB0_22:
	setp.eq.s64 	%p14, %rd8, 0;
	@%p14 bra 	$L__BB0_23;
	bra.uni 	$L__BB0_24;
$L__BB0_23:
	cvt.s64.s32 	%rd24, %r36;
	mul.wide.s32 	%rd25, %r36, 4;
	add.s64 	%rd26, %rd5, %rd25;
	ld.global.nc.f32 	%f34, [%rd26];
	sub.f32 	%f35, %f34, %f5;
	mul.f32 	%f36, %f9, %f35;
	add.s64 	%rd27, %rd3, %rd25;
	ld.global.nc.f32 	%f37, [%rd27];
	fma.rn.f32 	%f38, %f36, %f37, 0f00000000;
	add.s64 	%rd28, %rd24, %rd4;
	shl.b64 	%rd29, %rd28, 2;
	add.s64 	%rd30, %rd1, %rd29;
	st.global.f32 	[%rd30], %f38;
	add.s32 	%r36, %r36, %r7;
	setp.lt.s32 	%p16, %r36, %r22;
	@%p16 bra 	$L__BB0_23;
	bra.uni 	$L__BB0_25;
$L__BB0_24:
	cvt.s64.s32 	%rd16, %r36;
	mul.wide.s32 	%rd17, %r36, 4;
	add.s64 	%rd18, %rd5, %rd17;
	ld.global.nc.f32 	%f28, [%rd18];
	sub.f32 	%f29, %f28, %f5;
	mul.f32 	%f30, %f9, %f29;
	add.s64 	%rd19, %rd3, %rd17;
	ld.global.nc.f32 	%f31, [%rd19];
	add.s64 	%rd20, %rd2, %rd17;
	ld.global.nc.f32 	%f32, [%rd20];
	fma.rn.f32 	%f33, %f30, %f31, %f32;
	add.s64 	%rd21, %rd16, %rd4;
	shl.b64 	%rd22, %rd21, 2;
	add.s64 	%rd23, %rd1, %rd22;
	st.global.f32 	[%rd23], %f33;
	add.s32 	%r36, %r36, %r7;
	setp.lt.s32 	%p15, %r36, %r22;
	@%p15 bra 	$L__BB0_24;
$L__BB0_25:
	ret;

}
	// .globl	layernorm_rowwise_scalar
.visible .entry layernorm_rowwise_scalar(
	.param .u64 .ptr .align 1 layernorm_rowwise_scalar_param_0,
	.param .u64 .ptr .align 1 layernorm_rowwise_scalar_param_1,
	.param .f32 layernorm_rowwise_scalar_param_2,
	.param .f32 layernorm_rowwise_scalar_param_3,
	.param .u32 layernorm_rowwise_scalar_param_4,
	.param .u32 layernorm_rowwise_scalar_param_5,
	.param .f32 layernorm_rowwise_scalar_param_6
)
{
	.reg .pred 	%p<14>;
	.reg .b32 	%r<30>;
	.reg .b32 	%f<38>;
	.reg .b64 	%rd<18>;

	ld.param.u64 	%rd4, [layernorm_rowwise_scalar_param_0];
	ld.param.u64 	%rd5, [layernorm_rowwise_scalar_param_1];
	ld.param.f32 	%f11, [layernorm_rowwise_scalar_param_2];
	ld.param.f32 	%f12, [layernorm_rowwise_scalar_param_3];
	ld.param.u32 	%r17, [layernorm_rowwise_scalar_param_4];
	ld.param.u32 	%r16, [layernorm_rowwise_scalar_param_5];
	ld.param.f32 	%f13, [layernorm_rowwise_scalar_param_6];
	mov.u32 	%r1, %ctaid.x;
	setp.ge.s32 	%p1, %r1, %r17;
	@%p1 bra 	$L__BB1_20;
	cvta.to.global.u64 	%rd6, %rd4;
	mov.u32 	%r29, %tid.x;
	mul.lo.s32 	%r18, %r16, %r1;
	cvt.s64.s32 	%rd1, %r18;
	mul.wide.s32 	%rd7, %r18, 4;
	add.s64 	%rd2, %rd6, %rd7;
	setp.ge.s32 	%p2, %r29, %r16;
	mov.f32 	%f35, 0f00000000;
	@%p2 bra 	$L__BB1_4;
	mov.f32 	%f35, 0f00000000;
	mov.u32 	%r3, %ntid.x;
	mov.u32 	%r25, %r29;
$L__BB1_3:
	mul.wide.s32 	%rd8, %r25, 4;
	add.s64 	%rd9, %rd2, %rd8;
	ld.global.nc.f32 	%f16, [%rd9];
	add.f32 	%f35, %f35, %f16;
	add.s32 	%r25, %r25, %r3;
	setp.lt.s32 	%p3, %r25, %r16;
	@%p3 bra 	$L__BB1_3;
$L__BB1_4:
	shl.b32 	%r19, %r29, 2;
	mov.u32 	%r20, smem;
	add.s32 	%r6, %r20, %r19;
	st.shared.f32 	[%r6], %f35;
	bar.sync 	0;
	mov.u32 	%r7, %ntid.x;
	setp.lt.u32 	%p4, %r7, 2;
	@%p4 bra 	$L__BB1_9;
	mov.u32 	%r26, %r7;
$L__BB1_6:
	shr.u32 	%r9, %r26, 1;
	setp.ge.u32 	%p5, %r29, %r9;
	@%p5 bra 	$L__BB1_8;
	shl.b32 	%r21, %r9, 2;
	add.s32 	%r22, %r6, %r21;
	ld.shared.f32 	%f17, [%r22];
	ld.shared.f32 	%f18, [%r6];
	add.f32 	%f19, %f17, %f18;
	st.shared.f32 	[%r6], %f19;
$L__BB1_8:
	bar.sync 	0;
	setp.gt.u32 	%p6, %r26, 3;
	mov.u32 	%r26, %r9;
	@%p6 bra 	$L__BB1_6;
$L__BB1_9:
	setp.ge.s32 	%p7, %r29, %r16;
	ld.shared.f32 	%f21, [smem];
	cvt.rn.f32.s32 	%f4, %r16;
	div.rn.f32 	%f5, %f21, %f4;
	mov.f32 	%f37, 0f00000000;
	@%p7 bra 	$L__BB1_12;
	mov.f32 	%f37, 0f00000000;
	mov.u32 	%r27, %r29;
$L__BB1_11:
	mul.wide.s32 	%rd10, %r27, 4;
	add.s64 	%rd11, %rd2, %rd10;
	ld.global.nc.f32 	%f23, [%rd11];
	sub.f32 	%f24, %f23, %f5;
	fma.rn.f32 	%f37, %f24, %f24, %f37;
	add.s32 	%r27, %r27, %r7;
	setp.lt.s32 	%p8, %r27, %r16;
	@%p8 bra 	$L__BB1_11;
$L__BB1_12:
	setp.lt.u32 	%p9, %r7, 2;
	st.shared.f32 	[%r6], %f37;
	bar.sync 	0;
	@%p9 bra 	$L__BB1_17;
	mov.u32 	%r28, %r7;
$L__BB1_14:
	shr.u32 	%r13, %r28, 1;
	setp.ge.u32 	%p10, %r29, %r13;
	@%p10 bra 	$L__BB1_16;
	shl.b32 	%r23, %r13, 2;
	add.s32 	%r24, %r6, %r23;
	ld.shared.f32 	%f25, [%r24];
	ld.shared.f32 	%f26, [%r6];
	add.f32 	%f27, %f25, %f26;
	st.shared.f32 	[%r6], %f27;
$L__BB1_16:
	bar.sync 	0;
	setp.gt.u32 	%p11, %r28, 3;
	mov.u32 	%r28, %r13;
	@%p11 bra 	$L__BB1_14;
$L__BB1_17:
	setp.ge.s32 	%p12, %r29, %r16;
	ld.shared.f32 	%f28, [smem];
	div.rn.f32 	%f29, %f28, %f4;
	add.f32 	%f9, %f13, %f29;
	@%p12 bra 	$L__BB1_20;
	cvta.to.global.u64 	%rd3, %rd5;
	rsqrt.approx.f32 	%f10, %f9;
$L__BB1_19:
	cvt.s64.s32 	%rd12, %r29;
	mul.wide.s32 	%rd13, %r29, 4;
	add.s64 	%rd14, %rd2, %rd13;
	ld.global.nc.f32 	%f30, [%rd14];
	sub.f32 	%f31, %f30, %f5;
	mul.f32 	%f32, %f10, %f31;
	fma.rn.f32 	%f33, %f11, %f32, %f12;
	add.s64 	%rd15, %rd12, %rd1;
	shl.b64 	%rd16, %rd15, 2;
	add.s64 	%rd17, %rd3, %rd16;
	st.global.f32 	[%rd17], %f33;
	add.s32 	%r29, %r29, %r7;
	setp.lt.s32 	%p13, %r29, %r16;
	@%p13 bra 	$L__BB1_19;
$L__BB1_20:
	ret;

}


// ===== COMPILED SASS (sm_100) =====

	.target	sm_100

	.elftype	@"ET_EXEC"


//--------------------- .note.nv.tkinfo           --------------------------
	.section	.note.nv.tkinfo,"",@"SHT_NOTE"
	.sectionflags	@"SHF_NOTE_NV_TKINFO"
	.tkinfo
        /*0018*/ 	.word	0x00000002
        /*0030*/ 	.string	""
        /*0030*/ 	.string	"ptxas"
        /*0030*/ 	.string	"Cuda compilation tools, release 13.0, V13.0.88"
        /*0030*/ 	.string	"Build cuda_13.0.r13.0/compiler.36424714_0"
        /*0030*/ 	.string	"-arch sm_100 -m 64 "



//--------------------- .note.nv.cuinfo           --------------------------
	.section	.note.nv.cuinfo,"",@"SHT_NOTE"
	.sectionflags	@"SHF_NOTE_NV_CUINFO"
        /*0018*/ 	.short	0x0002
        /*001a*/ 	.short	0x0064
        /*001c*/ 	.short	0x0082
	.zero		2


//--------------------- .nv.info                  --------------------------
	.section	.nv.info,"",@"SHT_CUDA_INFO"
	.align	4


	//----- nvinfo : EIATTR_REGCOUNT
	.align		4
        /*0000*/ 	.byte	0x04, 0x2f
        /*0002*/ 	.short	(.L_1 - .L_0)
	.align		4
.L_0:
        /*0004*/ 	.word	index@(layernorm_rowwise)
        /*0008*/ 	.word	0x00000019


	//----- nvinfo : EIATTR_FRAME_SIZE
	.align		4
.L_1:
        /*000c*/ 	.byte	0x04, 0x11
        /*000e*/ 	.short	(.L_3 - .L_2)
	.align		4
.L_2:
        /*0010*/ 	.word	index@($__internal_1_$__cuda_sm3x_div_rn_noftz_f32_slowpath)
        /*0014*/ 	.word	0x00000000


	//----- nvinfo : EIATTR_FRAME_SIZE
	.align		4
.L_3:
        /*0018*/ 	.byte	0x04, 0x11
        /*001a*/ 	.short	(.L_5 - .L_4)
	.align		4
.L_4:
        /*001c*/ 	.word	index@(layernorm_rowwise)
        /*0020*/ 	.word	0x00000000


	//----- nvinfo : EIATTR_REGCOUNT
	.align		4
.L_5:
        /*0024*/ 	.byte	0x04, 0x2f
        /*0026*/ 	.short	(.L_7 - .L_6)
	.align		4
.L_6:
        /*0028*/ 	.word	index@(layernorm_rowwise_scalar)
        /*002c*/ 	.word	0x00000016


	//----- nvinfo : EIATTR_FRAME_SIZE
	.align		4
.L_7:
        /*0030*/ 	.byte	0x04, 0x11
        /*0032*/ 	.short	(.L_9 - .L_8)
	.align		4
.L_8:
        /*0034*/ 	.word	index@($__internal_0_$__cuda_sm3x_div_rn_noftz_f32_slowpath)
        /*0038*/ 	.word	0x00000000


	//----- nvinfo : EIATTR_FRAME_SIZE
	.align		4
.L_9:
        /*003c*/ 	.byte	0x04, 0x11
        /*003e*/ 	.short	(.L_11 - .L_10)
	.align		4
.L_10:
        /*0040*/ 	.word	index@(layernorm_rowwise_scalar)
        /*0044*/ 	.word	0x00000000


	//----- nvinfo : EIATTR_MIN_STACK_SIZE
	.align		4
.L_11:
        /*0048*/ 	.byte	0x04, 0x12
        /*004a*/ 	.short	(.L_13 - .L_12)
	.align		4
.L_12:
        /*004c*/ 	.word	index@(layernorm_rowwise_scalar)
        /*0050*/ 	.word	0x00000000


	//----- nvinfo : EIATTR_MIN_STACK_SIZE
	.align		4
.L_13:
        /*0054*/ 	.byte	0x04, 0x12
        /*0056*/ 	.short	(.L_15 - .L_14)
	.align		4
.L_14:
        /*0058*/ 	.word	index@(layernorm_rowwise)
        /*005c*/ 	.word	0x00000000
.L_15:


//--------------------- .nv.compat                --------------------------
	.section	.nv.compat,"",@"SHT_CUDA_COMPAT_INFO"
	.align	4
        /*0000*/ 	.byte	0x02, 0x09, 0x00, 0x00, 0x02, 0x02, 0x01, 0x00, 0x02, 0x05, 0x05, 0x00, 0x03, 0x07, 0x01, 0x01
        /*0010*/ 	.byte	0x02, 0x03, 0x00, 0x00, 0x02, 0x06, 0x01, 0x00, 0x04, 0x0b, 0x08, 0x00, 0x01, 0x00, 0x00, 0x00
        /*0020*/ 	.byte	0x00, 0x00, 0x00, 0x00


//--------------------- .nv.info.layernorm_rowwise_scalar --------------------------
	.section	.nv.info.layernorm_rowwise_scalar,"",@"SHT_CUDA_INFO"
	.sectionflags	@""
	.align	4


	//----- nvinfo : EIATTR_CUDA_API_VERSION
	.align		4
        /*0000*/ 	.byte	0x04, 0x37
        /*0002*/ 	.short	(.L_17 - .L_16)
.L_16:
        /*0004*/ 	.word	0x00000082


	//----- nvinfo : EIATTR_KPARAM_INFO
	.align		4
.L_17:
        /*0008*/ 	.byte	0x04, 0x17
        /*000a*/ 	.short	(.L_19 - .L_18)
.L_18:
        /*000c*/ 	.word	0x00000000
        /*0010*/ 	.short	0x0006
        /*0012*/ 	.short	0x0020
        /*0014*/ 	.byte	0x00, 0xf0, 0x11, 0x00


	//----- nvinfo : EIATTR_KPARAM_INFO
	.align		4
.L_19:
        /*0018*/ 	.byte	0x04, 0x17
        /*001a*/ 	.short	(.L_21 - .L_20)
.L_20:
        /*001c*/ 	.word	0x00000000
        /*0020*/ 	.short	0x0005
        /*0022*/ 	.short	0x001c
        /*0024*/ 	.byte	0x00, 0xf0, 0x11, 0x00


	//----- nvinfo : EIATTR_KPARAM_INFO
	.align		4
.L_21:
        /*0028*/ 	.byte	0x04, 0x17
        /*002a*/ 	.short	(.L_23 - .L_22)
.L_22:
        /*002c*/ 	.word	0x00000000
        /*0030*/ 	.short	0x0004
        /*0032*/ 	.short	0x0018
        /*0034*/ 	.byte	0x00, 0xf0, 0x11, 0x00


	//----- nvinfo : EIATTR_KPARAM_INFO
	.align		4
.L_23:
        /*0038*/ 	.byte	0x04, 0x17
        /*003a*/ 	.short	(.L_25 - .L_24)
.L_24:
        /*003c*/ 	.word	0x00000000
        /*0040*/ 	.short	0x0003
        /*0042*/ 	.short	0x0014
        /*0044*/ 	.byte	0x00, 0xf0, 0x11, 0x00


	//----- nvinfo : EIATTR_KPARAM_INFO
	.align		4
.L_25:
        /*0048*/ 	.byte	0x04, 0x17
        /*004a*/ 	.short	(.L_27 - .L_26)
.L_26:
        /*004c*/ 	.word	0x00000000
        /*0050*/ 	.short	0x0002
        /*0052*/ 	.short	0x0010
        /*0054*/ 	.byte	0x00, 0xf0, 0x11, 0x00


	//----- nvinfo : EIATTR_KPARAM_INFO
	.align		4
.L_27:
        /*0058*/ 	.byte	0x04, 0x17
        /*005a*/ 	.short	(.L_29 - .L_28)
.L_28:
        /*005c*/ 	.word	0x00000000
        /*0060*/ 	.short	0x0001
        /*0062*/ 	.short	0x0008
        /*0064*/ 	.byte	0x00, 0xf5, 0x21, 0x00


	//----- nvinfo : EIATTR_KPARAM_INFO
	.align		4
.L_29:
        /*0068*/ 	.byte	0x04, 0x17
        /*006a*/ 	.short	(.L_31 - .L_30)
.L_30:
        /*006c*/ 	.word	0x00000000
        /*0070*/ 	.short	0x0000
        /*0072*/ 	.short	0x0000
        /*0074*/ 	.byte	0x00, 0xf5, 0x21, 0x00


	//----- nvinfo : EIATTR_SPARSE_MMA_MASK
	.align		4
.L_31:
        /*0078*/ 	.byte	0x03, 0x50
        /*007a*/ 	.short	0x0000


	//----- nvinfo : EIATTR_MAXREG_COUNT
	.align		4
        /*007c*/ 	.byte	0x03, 0x1b
        /*007e*/ 	.short	0x00ff


	//----- nvinfo : EIATTR_NUM_BARRIERS
	.align		4
        /*0080*/ 	.byte	0x02, 0x4c
        /*0082*/ 	.byte	0x01
	.zero		1


	//----- nvinfo : EIATTR_MERCURY_ISA_VERSION
	.align		4
        /*0084*/ 	.byte	0x03, 0x5f
        /*0086*/ 	.short	0x0101


	//----- nvinfo : EIATTR_VRC_CTA_INIT_COUNT
	.align		4
        /*0088*/ 	.byte	0x02, 0x4a
	.zero		1
	.zero		1


	//----- nvinfo : EIATTR_EXIT_INSTR_OFFSETS
	.align		4
        /*008c*/ 	.byte	0x04, 0x1c
        /*008e*/ 	.short	(.L_33 - .L_32)


	//   ....[0]....
.L_32:
        /*0090*/ 	.word	0x00000040


	//   ....[1]....
        /*0094*/ 	.word	0x00000710


	//   ....[2]....
        /*0098*/ 	.word	0x00000870


	//----- nvinfo : EIATTR_CRS_STACK_SIZE
	.align		4
.L_33:
        /*009c*/ 	.byte	0x04, 0x1e
        /*009e*/ 	.short	(.L_35 - .L_34)
.L_34:
        /*00a0*/ 	.word	0x00000000


	//----- nvinfo : EIATTR_CBANK_PARAM_SIZE
	.align		4
.L_35:
        /*00a4*/ 	.byte	0x03, 0x19
        /*00a6*/ 	.short	0x0024


	//----- nvinfo : EIATTR_PARAM_CBANK
	.align		4
        /*00a8*/ 	.byte	0x04, 0x0a
        /*00aa*/ 	.short	(.L_37 - .L_36)
	.align		4
.L_36:
        /*00ac*/ 	.word	index@(.nv.constant0.layernorm_rowwise_scalar)
        /*00b0*/ 	.short	0x0380
        /*00b2*/ 	.short	0x0024


	//----- nvinfo : EIATTR_SW_WAR
	.align		4
.L_37:
        /*00b4*/ 	.byte	0x04, 0x36
        /*00b6*/ 	.short	(.L_39 - .L_38)
.L_38:
        /*00b8*/ 	.word	0x00000008
.L_39:


//--------------------- .nv.info.layernorm_rowwise --------------------------
	.section	.nv.info.layernorm_rowwise,"",@"SHT_CUDA_INFO"
	.sectionflags	@""
	.align	4


	//----- nvinfo : EIATTR_CUDA_API_VERSION
	.align		4
        /*0000*/ 	.byte	0x04, 0x37
        /*0002*/ 	.short	(.L_41 - .L_40)
.L_40:
        /*0004*/ 	.word	0x00000082


	//----- nvinfo : EIATTR_KPARAM_INFO
	.align		4
.L_41:
        /*0008*/ 	.byte	0x04, 0x17
        /*000a*/ 	.short	(.L_43 - .L_42)
.L_42:
        /*000c*/ 	.word	0x00000000
        /*0010*/ 	.short	0x0006
        /*0012*/ 	.short	0x0028
        /*0014*/ 	.byte	0x00, 0xf0, 0x11, 0x00


	//----- nvinfo : EIATTR_KPARAM_INFO
	.align		4
.L_43:
        /*0018*/ 	.byte	0x04, 0x17
        /*001a*/ 	.short	(.L_45 - .L_44)
.L_44:
        /*001c*/ 	.word	0x00000000
        /*0020*/ 	.short	0x0005
        /*0022*/ 	.short	0x0024
        /*0024*/ 	.byte	0x00, 0xf0, 0x11, 0x00


	//----- nvinfo : EIATTR_KPARAM_INFO
	.align		4
.L_45:
        /*0028*/ 	.byte	0x04, 0x17
        /*002a*/ 	.short	(.L_47 - .L_46)
.L_46:
        /*002c*/ 	.word	0x00000000
        /*0030*/ 	.short	0x0004
        /*0032*/ 	.short	0x0020
        /*0034*/ 	.byte	0x00, 0xf0, 0x11, 0x00


	//----- nvinfo : EIATTR_KPARAM_INFO
	.align		4
.L_47:
        /*0038*/ 	.byte	0x04, 0x17
        /*003a*/ 	.short	(.L_49 - .L_48)
.L_48:
        /*003c*/ 	.word	0x00000000
        /*0040*/ 	.short	0x0003
        /*0042*/ 	.short	0x0018
        /*0044*/ 	.byte	0x00, 0xf5, 0x21, 0x00


	//----- nvinfo : EIATTR_KPARAM_INFO
	.align		4
.L_49:
        /*0048*/ 	.byte	0x04, 0x17
        /*004a*/ 	.short	(.L_51 - .L_50)
.L_50:
        /*004c*/ 	.word	0x00000000
        /*0050*/ 	.short	0x0002
        /*0052*/ 	.short	0x0010
        /*0054*/ 	.byte	0x00, 0xf5, 0x21, 0x00


	//----- nvinfo : EIATTR_KPARAM_INFO
	.align		4
.L_51:
        /*0058*/ 	.byte	0x04, 0x17
        /*005a*/ 	.short	(.L_53 - .L_52)
.L_52:
        /*005c*/ 	.word	0x00000000
        /*0060*/ 	.short	0x0001
        /*0062*/ 	.short	0x0008
        /*0064*/ 	.byte	0x00, 0xf5, 0x21, 0x00


	//----- nvinfo : EIATTR_KPARAM_INFO
	.align		4
.L_53:
        /*0068*/ 	.byte	0x04, 0x17
        /*006a*/ 	.short	(.L_55 - .L_54)
.L_54:
        /*006c*/ 	.word	0x00000000
        /*0070*/ 	.short	0x0000
        /*0072*/ 	.short	0x0000
        /*0074*/ 	.byte	0x00, 0xf5, 0x21, 0x00


	//----- nvinfo : EIATTR_SPARSE_MMA_MASK
	.align		4
.L_55:
        /*0078*/ 	.byte	0x03, 0x50
        /*007a*/ 	.short	0x0000


	//----- nvinfo : EIATTR_MAXREG_COUNT
	.align		4
        /*007c*/ 	.byte	0x03, 0x1b
        /*007e*/ 	.short	0x00ff


	//----- nvinfo : EIATTR_NUM_BARRIERS
	.align		4
        /*0080*/ 	.byte	0x02, 0x4c
        /*0082*/ 	.byte	0x01
	.zero		1


	//----- nvinfo : EIATTR_MERCURY_ISA_VERSION
	.align		4
        /*0084*/ 	.byte	0x03, 0x5f
        /*0086*/ 	.short	0x0101


	//----- nvinfo : EIATTR_VRC_CTA_INIT_COUNT
	.align		4
        /*0088*/ 	.byte	0x02, 0x4a
	.zero		1
	.zero		1


	//----- nvinfo : EIATTR_EXIT_INSTR_OFFSETS
	.align		4
        /*008c*/ 	.byte	0x04, 0x1c
        /*008e*/ 	.short	(.L_57 - .L_56)


	//   ....[0]....
.L_56:
        /*0090*/ 	.word	0x00000040


	//   ....[1]....
        /*0094*/ 	.word	0x00000730


	//   ....[2]....
        /*0098*/ 	.word	0x00000920


	//   ....[3]....
        /*009c*/ 	.word	0x000009f0


	//   ....[4]....
        /*00a0*/ 	.word	0x00000bc0


	//   ....[5]....
        /*00a4*/ 	.word	0x00000cc0


	//----- nvinfo : EIATTR_CRS_STACK_SIZE
	.align		4
.L_57:
        /*00a8*/ 	.byte	0x04, 0x1e
        /*00aa*/ 	.short	(.L_59 - .L_58)
.L_58:
        /*00ac*/ 	.word	0x00000000


	//----- nvinfo : EIATTR_CBANK_PARAM_SIZE
	.align		4
.L_59:
        /*00b0*/ 	.byte	0x03, 0x19
        /*00b2*/ 	.short	0x002c


	//----- nvinfo : EIATTR_PARAM_CBANK
	.align		4
        /*00b4*/ 	.byte	0x04, 0x0a
        /*00b6*/ 	.short	(.L_61 - .L_60)
	.align		4
.L_60:
        /*00b8*/ 	.word	index@(.nv.constant0.layernorm_rowwise)
        /*00bc*/ 	.short	0x0380
        /*00be*/ 	.short	0x002c


	//----- nvinfo : EIATTR_SW_WAR
	.align		4
.L_61:
        /*00c0*/ 	.byte	0x04, 0x36
        /*00c2*/ 	.short	(.L_63 - .L_62)
.L_62:
        /*00c4*/ 	.word	0x00000008
.L_63:


//--------------------- .nv.callgraph             --------------------------
	.section	.nv.callgraph,"",@"SHT_CUDA_CALLGRAPH"
	.align	4
	.sectionentsize	8
	.align		4
        /*0000*/ 	.word	0x00000000
	.align		4
        /*0004*/ 	.word	0xffffffff
	.align		4
        /*0008*/ 	.word	0x00000000
	.align		4
        /*000c*/ 	.word	0xfffffffe
	.align		4
        /*0010*/ 	.word	0x00000000
	.align		4
        /*0014*/ 	.word	0xfffffffd
	.align		4
        /*0018*/ 	.word	0x00000000
	.align		4
        /*001c*/ 	.word	0xfffffffc


//--------------------- .text.layernorm_rowwise_scalar --------------------------
	.section	.text.layernorm_rowwise_scalar,"ax",@progbits
	.align	128
        .global         layernorm_rowwise_scalar
        .type           layernorm_rowwise_scalar,@function
        .size           layernorm_rowwise_scalar,(.L_x_48 - layernorm_rowwise_scalar)
        .other          layernorm_rowwise_scalar,@"STO_CUDA_ENTRY STV_DEFAULT"
layernorm_rowwise_scalar:
.text.layernorm_rowwise_scalar:
[----:B------:R-:W-:Y:S08]  /*0000*/  LDC R1, c[0x0][0x37c] ;  /* 0x0000df00ff017b82 */ /* 0x000ff00000000800 */
[----:B------:R-:W0:Y:S08]  /*0010*/  S2UR UR4, SR_CTAID.X ;  /* 0x00000000000479c3 */ /* 0x000e300000002500 */
[----:B------:R-:W0:Y:S02]  /*0020*/  LDC R0, c[0x0][0x398] ;  /* 0x0000e600ff007b82 */ /* 0x000e240000000800 */
[----:B0-----:R-:W-:-:S13]  /*0030*/  ISETP.LE.AND P0, PT, R0, UR4, PT ;  /* 0x0000000400007c0c */ /* 0x001fda000bf03270 */
[----:B------:R-:W-:Y:S05]  /*0040*/  @P0 EXIT ;  /* 0x000000000000094d */ /* 0x000fea0003800000 */
[----:B------:R-:W0:Y:S01]  /*0050*/  S2R R7, SR_TID.X ;  /* 0x0000000000077919 */ /* 0x000e220000002100 */
[----:B------:R-:W1:Y:S01]  /*0060*/  LDC R6, c[0x0][0x39c] ;  /* 0x0000e700ff067b82 */ /* 0x000e620000000800 */
[----:B------:R-:W2:Y:S01]  /*0070*/  LDCU.64 UR8, c[0x0][0x358] ;  /* 0x00006b00ff0877ac */ /* 0x000ea20008000a00 */
[----:B------:R-:W-:Y:S01]  /*0080*/  BSSY.RECONVERGENT B0, `(.L_x_0) ;  /* 0x0000010000007945 */ /* 0x000fe20003800200 */
[----:B------:R-:W-:-:S05]  /*0090*/  IMAD.MOV.U32 R3, RZ, RZ, RZ ;  /* 0x000000ffff037224 */ /* 0x000fca00078e00ff */
[----:B------:R-:W3:Y:S01]  /*00a0*/  LDC.64 R4, c[0x0][0x380] ;  /* 0x0000e000ff047b82 */ /* 0x000ee20000000a00 */
[----:B-1----:R-:W-:Y:S01]  /*00b0*/  IMAD R2, R6, UR4, RZ ;  /* 0x0000000406027c24 */ /* 0x002fe2000f8e02ff */
[----:B0-----:R-:W-:-:S03]  /*00c0*/  ISETP.GE.AND P0, PT, R7, R6, PT ;  /* 0x000000060700720c */ /* 0x001fc60003f06270 */
[----:B---3--:R-:W-:-:S10]  /*00d0*/  IMAD.WIDE R4, R2, 0x4, R4 ;  /* 0x0000000402047825 */ /* 0x008fd400078e0204 */
[----:B--2---:R-:W-:Y:S05]  /*00e0*/  @P0 BRA `(.L_x_1) ;  /* 0x0000000000240947 */ /* 0x004fea0003800000 */
[----:B------:R-:W0:Y:S01]  /*00f0*/  LDC R0, c[0x0][0x360] ;  /* 0x0000d800ff007b82 */ /* 0x000e220000000800 */
[----:B------:R-:W-:Y:S02]  /*0100*/  IMAD.MOV.U32 R3, RZ, RZ, RZ ;  /* 0x000000ffff037224 */ /* 0x000fe400078e00ff */
[----:B------:R-:W-:-:S07]  /*0110*/  IMAD.MOV.U32 R11, RZ, RZ, R7 ;  /* 0x000000ffff0b7224 */ /* 0x000fce00078e0007 */
.L_x_2:
[----:B------:R-:W-:-:S06]  /*0120*/  IMAD.WIDE R8, R11, 0x4, R4 ;  /* 0x000000040b087825 */ /* 0x000fcc00078e0204 */
[----:B------:R-:W2:Y:S01]  /*0130*/  LDG.E.CONSTANT R8, desc[UR8][R8.64] ;  /* 0x0000000808087981 */ /* 0x000ea2000c1e9900 */
[----:B0-----:R-:W-:-:S05]  /*0140*/  IMAD.IADD R11, R0, 0x1, R11 ;  /* 0x00000001000b7824 */ /* 0x001fca00078e020b */
[----:B------:R-:W-:Y:S01]  /*0150*/  ISETP.GE.AND P0, PT, R11, R6, PT ;  /* 0x000000060b00720c */ /* 0x000fe20003f06270 */
[----:B--2---:R-:W-:-:S12]  /*0160*/  FADD R3, R8, R3 ;  /* 0x0000000308037221 */ /* 0x004fd80000000000 */
[----:B------:R-:W-:Y:S05]  /*0170*/  @!P0 BRA `(.L_x_2) ;  /* 0xfffffffc00e88947 */ /* 0x000fea000383ffff */
.L_x_1:
[----:B------:R-:W-:Y:S05]  /*0180*/  BSYNC.RECONVERGENT B0 ;  /* 0x0000000000007941 */ /* 0x000fea0003800200 */
.L_x_0:
[----:B------:R-:W0:Y:S01]  /*0190*/  S2UR UR5, SR_CgaCtaId ;  /* 0x00000000000579c3 */ /* 0x000e220000008800 */
[----:B------:R-:W-:Y:S01]  /*01a0*/  UMOV UR4, 0x400 ;  /* 0x0000040000047882 */ /* 0x000fe20000000000 */
[----:B------:R-:W1:Y:S02]  /*01b0*/  LDCU UR6, c[0x0][0x360] ;  /* 0x00006c00ff0677ac */ /* 0x000e640008000800 */
[----:B-1----:R-:W-:Y:S02]  /*01c0*/  UISETP.GE.U32.AND UP0, UPT, UR6, 0x2, UPT ;  /* 0x000000020600788c */ /* 0x002fe4000bf06070 */
[----:B0-----:R-:W-:-:S06]  /*01d0*/  ULEA UR4, UR5, UR4, 0x18 ;  /* 0x0000000405047291 */ /* 0x001fcc000f8ec0ff */
[----:B------:R-:W-:-:S05]  /*01e0*/  LEA R6, R7, UR4, 0x2 ;  /* 0x0000000407067c11 */ /* 0x000fca000f8e10ff */
[----:B------:R0:W-:Y:S01]  /*01f0*/  STS [R6], R3 ;  /* 0x0000000306007388 */ /* 0x0001e20000000800 */
[----:B------:R-:W-:Y:S06]  /*0200*/  BAR.SYNC.DEFER_BLOCKING 0x0 ;  /* 0x0000000000007b1d */ /* 0x000fec0000010000 */
[----:B------:R-:W-:Y:S05]  /*0210*/  BRA.U !UP0, `(.L_x_3) ;  /* 0x0000000108307547 */ /* 0x000fea000b800000 */
[----:B------:R-:W-:-:S07]  /*0220*/  IMAD.U32 R0, RZ, RZ, UR6 ;  /* 0x00000006ff007e24 */ /* 0x000fce000f8e00ff */
.L_x_4:
[----:B------:R-:W-:-:S04]  /*0230*/  SHF.R.U32.HI R10, RZ, 0x1, R0 ;  /* 0x00000001ff0a7819 */ /* 0x000fc80000011600 */
[----:B------:R-:W-:-:S13]  /*0240*/  ISETP.GE.U32.AND P0, PT, R7, R10, PT ;  /* 0x0000000a0700720c */ /* 0x000fda0003f06070 */
[----:B0-----:R-:W-:Y:S01]  /*0250*/  @!P0 IMAD R3, R10, 0x4, R6 ;  /* 0x000000040a038824 */ /* 0x001fe200078e0206 */
[----:B------:R-:W-:Y:S05]  /*0260*/  @!P0 LDS R8, [R6] ;  /* 0x0000000006088984 */ /* 0x000fea0000000800 */
[----:B------:R-:W0:Y:S02]  /*0270*/  @!P0 LDS R3, [R3] ;  /* 0x0000000003038984 */ /* 0x000e240000000800 */
[----:B0-----:R-:W-:-:S05]  /*0280*/  @!P0 FADD R9, R3, R8 ;  /* 0x0000000803098221 */ /* 0x001fca0000000000 */
[----:B------:R1:W-:Y:S01]  /*0290*/  @!P0 STS [R6], R9 ;  /* 0x0000000906008388 */ /* 0x0003e20000000800 */
[----:B------:R-:W-:Y:S01]  /*02a0*/  BAR.SYNC.DEFER_BLOCKING 0x0 ;  /* 0x0000000000007b1d */ /* 0x000fe20000010000 */
[----:B------:R-:W-:Y:S01]  /*02b0*/  ISETP.GT.U32.AND P0, PT, R0, 0x3, PT ;  /* 0x000000030000780c */ /* 0x000fe20003f04070 */
[----:B------:R-:W-:-:S12]  /*02c0*/  IMAD.MOV.U32 R0, RZ, RZ, R10 ;  /* 0x000000ffff007224 */ /* 0x000fd800078e000a */
[----:B-1----:R-:W-:Y:S05]  /*02d0*/  @P0 BRA `(.L_x_4) ;  /* 0xfffffffc00d40947 */ /* 0x002fea000383ffff */
.L_x_3:
[----:B------:R-:W1:Y:S01]  /*02e0*/  S2UR UR5, SR_CgaCtaId ;  /* 0x00000000000579c3 */ /* 0x000e620000008800 */
[----:B------:R-:W-:Y:S02]  /*02f0*/  UMOV UR4, 0x400 ;  /* 0x0000040000047882 */ /* 0x000fe40000000000 */
[----:B-1----:R-:W-:Y:S01]  /*0300*/  ULEA UR4, UR5, UR4, 0x18 ;  /* 0x0000000405047291 */ /* 0x002fe2000f8ec0ff */
[----:B------:R-:W0:Y:S08]  /*0310*/  LDCU UR5, c[0x0][0x39c] ;  /* 0x00007380ff0577ac */ /* 0x000e300008000800 */
[----:B------:R-:W1:Y:S01]  /*0320*/  LDS R0, [UR4] ;  /* 0x00000004ff007984 */ /* 0x000e620008000800 */
[----:B0-----:R-:W-:-:S02]  /*0330*/  I2FP.F32.S32 R3, UR5 ;  /* 0x0000000500037c45 */ /* 0x001fc40008201400 */
[----:B------:R-:W-:Y:S02]  /*0340*/  ISETP.GE.AND P2, PT, R7, UR5, PT ;  /* 0x0000000507007c0c */ /* 0x000fe4000bf46270 */
[----:B------:R-:W0:Y:S02]  /*0350*/  MUFU.RCP R8, R3 ;  /* 0x0000000300087308 */ /* 0x000e240000001000 */
[----:B0-----:R-:W-:-:S04]  /*0360*/  FFMA R9, -R3, R8, 1 ;  /* 0x3f80000003097423 */ /* 0x001fc80000000108 */
[----:B------:R-:W-:Y:S02]  /*0370*/  FFMA R9, R8, R9, R8 ;  /* 0x0000000908097223 */ /* 0x000fe40000000008 */
[----:B-1----:R-:W0:Y:S02]  /*0380*/  FCHK P0, R0, R3 ;  /* 0x0000000300007302 */ /* 0x002e240000000000 */
[----:B------:R-:W-:-:S04]  /*0390*/  FFMA R8, R0, R9, RZ ;  /* 0x0000000900087223 */ /* 0x000fc800000000ff */
[----:B------:R-:W-:-:S04]  /*03a0*/  FFMA R10, -R3, R8, R0 ;  /* 0x00000008030a7223 */ /* 0x000fc80000000100 */
[----:B------:R-:W-:Y:S01]  /*03b0*/  FFMA R8, R9, R10, R8 ;  /* 0x0000000a09087223 */ /* 0x000fe20000000008 */
[----:B0-----:R-:W-:Y:S06]  /*03c0*/  @!P0 BRA `(.L_x_5) ;  /* 0x00000000000c8947 */ /* 0x001fec0003800000 */
[----:B------:R-:W-:-:S07]  /*03d0*/  MOV R10, 0x3f0 ;  /* 0x000003f0000a7802 */ /* 0x000fce0000000f00 */
[----:B------:R-:W-:Y:S05]  /*03e0*/  CALL.REL.NOINC `($__internal_0_$__cuda_sm3x_div_rn_noftz_f32_slowpath) ;  /* 0x0000000400247944 */ /* 0x000fea0003c00000 */
[----:B------:R-:W-:-:S07]  /*03f0*/  IMAD.MOV.U32 R8, RZ, RZ, R0 ;  /* 0x000000ffff087224 */ /* 0x000fce00078e0000 */
.L_x_5:
[----:B------:R-:W0:Y:S01]  /*0400*/  LDCU UR4, c[0x0][0x39c] ;  /* 0x00007380ff0477ac */ /* 0x000e220008000800 */
[----:B------:R-:W-:Y:S01]  /*0410*/  BSSY.RECONVERGENT B0, `(.L_x_6) ;  /* 0x000000c000007945 */ /* 0x000fe20003800200 */
[----:B------:R-:W-:-:S03]  /*0420*/  IMAD.MOV.U32 R9, RZ, RZ, RZ ;  /* 0x000000ffff097224 */ /* 0x000fc600078e00ff */
[----:B------:R-:W-:Y:S05]  /*0430*/  @P2 BRA `(.L_x_7) ;  /* 0x0000000000242947 */ /* 0x000fea0003800000 */
[----:B------:R-:W-:Y:S02]  /*0440*/  IMAD.MOV.U32 R9, RZ, RZ, RZ ;  /* 0x000000ffff097224 */ /* 0x000fe400078e00ff */
[----:B------:R-:W-:-:S07]  /*0450*/  IMAD.MOV.U32 R13, RZ, RZ, R7 ;  /* 0x000000ffff0d7224 */ /* 0x000fce00078e0007 */
.L_x_8:
[----:B------:R-:W-:-:S06]  /*0460*/  IMAD.WIDE R10, R13, 0x4, R4 ;  /* 0x000000040d0a7825 */ /* 0x000fcc00078e0204 */
[----:B------:R-:W2:Y:S01]  /*0470*/  LDG.E.CONSTANT R11, desc[UR8][R10.64] ;  /* 0x000000080a0b7981 */ /* 0x000ea2000c1e9900 */
[----:B------:R-:W-:-:S04]  /*0480*/  IADD3 R13, PT, PT, R13, UR6, RZ ;  /* 0x000000060d0d7c10 */ /* 0x000fc8000fffe0ff */
[----:B0-----:R-:W-:Y:S01]  /*0490*/  ISETP.GE.AND P0, PT, R13, UR4, PT ;  /* 0x000000040d007c0c */ /* 0x001fe2000bf06270 */
[----:B--2---:R-:W-:-:S04]  /*04a0*/  FADD R0, R11, -R8 ;  /* 0x800000080b007221 */ /* 0x004fc80000000000 */
[----:B------:R-:W-:-:S08]  /*04b0*/  FFMA R9, R0, R0, R9 ;  /* 0x0000000000097223 */ /* 0x000fd00000000009 */
[----:B------:R-:W-:Y:S05]  /*04c0*/  @!P0 BRA `(.L_x_8) ;  /* 0xfffffffc00e48947 */ /* 0x000fea000383ffff */
.L_x_7:
[----:B0-----:R-:W-:Y:S05]  /*04d0*/  BSYNC.RECONVERGENT B0 ;  /* 0x0000000000007941 */ /* 0x001fea0003800200 */
.L_x_6:
[----:B------:R0:W-:Y:S01]  /*04e0*/  STS [R6], R9 ;  /* 0x0000000906007388 */ /* 0x0001e20000000800 */
[----:B------:R-:W-:Y:S01]  /*04f0*/  UISETP.GE.U32.AND UP0, UPT, UR6, 0x2, UPT ;  /* 0x000000020600788c */ /* 0x000fe2000bf06070 */
[----:B------:R-:W-:Y:S08]  /*0500*/  BAR.SYNC.DEFER_BLOCKING 0x0 ;  /* 0x0000000000007b1d */ /* 0x000ff00000010000 */
[----:B0-----:R-:W-:Y:S05]  /*0510*/  BRA.U !UP0, `(.L_x_9) ;  /* 0x0000000108307547 */ /* 0x001fea000b800000 */
[----:B------:R-:W-:-:S07]  /*0520*/  IMAD.U32 R0, RZ, RZ, UR6 ;  /* 0x00000006ff007e24 */ /* 0x000fce000f8e00ff */
.L_x_10:
[----:B------:R-:W-:-:S04]  /*0530*/  SHF.R.U32.HI R12, RZ, 0x1, R0 ;  /* 0x00000001ff0c7819 */ /* 0x000fc80000011600 */
[----:B------:R-:W-:-:S13]  /*0540*/  ISETP.GE.U32.AND P0, PT, R7, R12, PT ;  /* 0x0000000c0700720c */ /* 0x000fda0003f06070 */
[----:B------:R-:W-:Y:S01]  /*0550*/  @!P0 IMAD R9, R12, 0x4, R6 ;  /* 0x000000040c098824 */ /* 0x000fe200078e0206 */
[----:B------:R-:W-:Y:S05]  /*0560*/  @!P0 LDS R10, [R6] ;  /* 0x00000000060a8984 */ /* 0x000fea0000000800 */
[----:B------:R-:W0:Y:S02]  /*0570*/  @!P0 LDS R9, [R9] ;  /* 0x0000000009098984 */ /* 0x000e240000000800 */
[----:B0-----:R-:W-:-:S05]  /*0580*/  @!P0 FADD R11, R9, R10 ;  /* 0x0000000a090b8221 */ /* 0x001fca0000000000 */
[----:B------:R0:W-:Y:S01]  /*0590*/  @!P0 STS [R6], R11 ;  /* 0x0000000b06008388 */ /* 0x0001e20000000800 */
[----:B------:R-:W-:Y:S01]  /*05a0*/  BAR.SYNC.DEFER_BLOCKING 0x0 ;  /* 0x0000000000007b1d */ /* 0x000fe20000010000 */
[----:B------:R-:W-:Y:S01]  /*05b0*/  ISETP.GT.U32.AND P0, PT, R0, 0x3, PT ;  /* 0x000000030000780c */ /* 0x000fe20003f04070 */
[----:B------:R-:W-:-:S12]  /*05c0*/  IMAD.MOV.U32 R0, RZ, RZ, R12 ;  /* 0x000000ffff007224 */ /* 0x000fd800078e000c */
[----:B0-----:R-:W-:Y:S05]  /*05d0*/  @P0 BRA `(.L_x_10) ;  /* 0xfffffffc00d40947 */ /* 0x001fea000383ffff */
.L_x_9:
[----:B------:R-:W0:Y:S01]  /*05e0*/  S2UR UR5, SR_CgaCtaId ;  /* 0x00000000000579c3 */ /* 0x000e220000008800 */
[----:B------:R-:W-:Y:S01]  /*05f0*/  UMOV UR4, 0x400 ;  /* 0x0000040000047882 */ /* 0x000fe20000000000 */
[----:B------:R-:W1:Y:S02]  /*0600*/  MUFU.RCP R0, R3 ;  /* 0x0000000300007308 */ /* 0x000e640000001000 */
[----:B-1----:R-:W-:-:S04]  /*0610*/  FFMA R9, -R3, R0, 1 ;  /* 0x3f80000003097423 */ /* 0x002fc80000000100 */
[----:B------:R-:W-:Y:S01]  /*0620*/  FFMA R0, R0, R9, R0 ;  /* 0x0000000900007223 */ /* 0x000fe20000000000 */
[----:B0-----:R-:W-:-:S09]  /*0630*/  ULEA UR4, UR5, UR4, 0x18 ;  /* 0x0000000405047291 */ /* 0x001fd2000f8ec0ff */
[----:B------:R-:W0:Y:S02]  /*0640*/  LDS R6, [UR4] ;  /* 0x00000004ff067984 */ /* 0x000e240008000800 */
[----:B------:R-:W1:Y:S02]  /*0650*/  LDCU UR4, c[0x0][0x39c] ;  /* 0x00007380ff0477ac */ /* 0x000e640008000800 */
[----:B-1----:R-:W-:Y:S01]  /*0660*/  ISETP.GE.AND P2, PT, R7, UR4, PT ;  /* 0x0000000407007c0c */ /* 0x002fe2000bf46270 */
[----:B0-----:R-:W0:Y:S01]  /*0670*/  FCHK P0, R6, R3 ;  /* 0x0000000306007302 */ /* 0x001e220000000000 */
[----:B------:R-:W-:-:S04]  /*0680*/  FFMA R9, R0, R6, RZ ;  /* 0x0000000600097223 */ /* 0x000fc800000000ff */
[----:B------:R-:W-:-:S04]  /*0690*/  FFMA R10, -R3, R9, R6 ;  /* 0x00000009030a7223 */ /* 0x000fc80000000106 */
[----:B------:R-:W-:Y:S01]  /*06a0*/  FFMA R0, R0, R10, R9 ;  /* 0x0000000a00007223 */ /* 0x000fe20000000009 */
[----:B0-----:R-:W-:Y:S06]  /*06b0*/  @!P0 BRA `(.L_x_11) ;  /* 0x00000000000c8947 */ /* 0x001fec0003800000 */
[----:B------:R-:W-:Y:S01]  /*06c0*/  IMAD.MOV.U32 R0, RZ, RZ, R6 ;  /* 0x000000ffff007224 */ /* 0x000fe200078e0006 */
[----:B------:R-:W-:-:S07]  /*06d0*/  MOV R10, 0x6f0 ;  /* 0x000006f0000a7802 */ /* 0x000fce0000000f00 */
[----:B------:R-:W-:Y:S05]  /*06e0*/  CALL.REL.NOINC `($__internal_0_$__cuda_sm3x_div_rn_noftz_f32_slowpath) ;  /* 0x0000000000647944 */ /* 0x000fea0003c00000 */
.L_x_11:
[----:B------:R-:W0:Y:S02]  /*06f0*/  LDCU UR4, c[0x0][0x3a0] ;  /* 0x00007400ff0477ac */ /* 0x000e240008000800 */
[----:B0-----:R-:W-:Y:S01]  /*0700*/  FADD R0, R0, UR4 ;  /* 0x0000000400007e21 */ /* 0x001fe20008000000 */
[----:B------:R-:W-:Y:S06]  /*0710*/  @P2 EXIT ;  /* 0x000000000000294d */ /* 0x000fec0003800000 */
[C---:B------:R-:W-:Y:S01]  /*0720*/  FSETP.GEU.AND P0, PT, |R0|.reuse, 1.175494350822287508e-38, PT ;  /* 0x008000000000780b */ /* 0x040fe20003f0e200 */
[----:B------:R-:W0:Y:S01]  /*0730*/  LDC.64 R10, c[0x0][0x390] ;  /* 0x0000e400ff0a7b82 */ /* 0x000e220000000a00 */
[----:B------:R-:W1:Y:S01]  /*0740*/  LDCU UR7, c[0x0][0x39c] ;  /* 0x00007380ff0777ac */ /* 0x000e620008000800 */
[----:B------:R-:W2:Y:S10]  /*0750*/  LDCU.64 UR4, c[0x0][0x388] ;  /* 0x00007100ff0477ac */ /* 0x000eb40008000a00 */
[----:B------:R-:W-:-:S04]  /*0760*/  @!P0 FMUL R0, R0, 16777216 ;  /* 0x4b80000000008820 */ /* 0x000fc80000400000 */
[----:B------:R-:W3:Y:S02]  /*0770*/  MUFU.RSQ R3, R0 ;  /* 0x0000000000037308 */ /* 0x000ee40000001400 */
[----:B-123--:R-:W-:-:S07]  /*0780*/  @!P0 FMUL R3, R3, 4096 ;  /* 0x4580000003038820 */ /* 0x00efce0000400000 */
.L_x_12:
[----:B------:R-:W-:-:S06]  /*0790*/  IMAD.WIDE R12, R7, 0x4, R4 ;  /* 0x00000004070c7825 */ /* 0x000fcc00078e0204 */
[----:B------:R-:W2:Y:S01]  /*07a0*/  LDG.E.CONSTANT R13, desc[UR8][R12.64] ;  /* 0x000000080c0d7981 */ /* 0x000ea2000c1e9900 */
[----:B-1----:R-:W-:Y:S02]  /*07b0*/  SHF.R.S32.HI R9, RZ, 0x1f, R7 ;  /* 0x0000001fff097819 */ /* 0x002fe40000011407 */
[----:B------:R-:W-:Y:S01]  /*07c0*/  IADD3 R6, P0, PT, R2, R7, RZ ;  /* 0x0000000702067210 */ /* 0x000fe20007f1e0ff */
[----:B------:R-:W-:-:S03]  /*07d0*/  VIADD R7, R7, UR6 ;  /* 0x0000000607077c36 */ /* 0x000fc60008000000 */
[----:B------:R-:W-:Y:S02]  /*07e0*/  LEA.HI.X.SX32 R9, R2, R9, 0x1, P0 ;  /* 0x0000000902097211 */ /* 0x000fe400000f0eff */
[----:B------:R-:W-:-:S04]  /*07f0*/  LEA R14, P0, R6, UR4, 0x2 ;  /* 0x00000004060e7c11 */ /* 0x000fc8000f8010ff */
[----:B------:R-:W-:Y:S02]  /*0800*/  LEA.HI.X R15, R6, UR5, R9, 0x2, P0 ;  /* 0x00000005060f7c11 */ /* 0x000fe400080f1409 */
[----:B------:R-:W-:Y:S01]  /*0810*/  ISETP.GE.AND P0, PT, R7, UR7, PT ;  /* 0x0000000707007c0c */ /* 0x000fe2000bf06270 */
[----:B--2---:R-:W-:-:S04]  /*0820*/  FADD R0, R13, -R8 ;  /* 0x800000080d007221 */ /* 0x004fc80000000000 */
[----:B------:R-:W-:-:S04]  /*0830*/  FMUL R0, R3, R0 ;  /* 0x0000000003007220 */ /* 0x000fc80000400000 */
[----:B0-----:R-:W-:-:S05]  /*0840*/  FFMA R9, R0, R10, R11 ;  /* 0x0000000a00097223 */ /* 0x001fca000000000b */
[----:B------:R1:W-:Y:S01]  /*0850*/  STG.E desc[UR8][R14.64], R9 ;  /* 0x000000090e007986 */ /* 0x0003e2000c101908 */
[----:B------:R-:W-:Y:S05]  /*0860*/  @!P0 BRA `(.L_x_12) ;  /* 0xfffffffc00c88947 */ /* 0x000fea000383ffff */
[----:B------:R-:W-:Y:S05]  /*0870*/  EXIT ;  /* 0x000000000000794d */ /* 0x000fea0003800000 */
        .weak           $__internal_0_$__cuda_sm3x_div_rn_noftz_f32_slowpath
        .type           $__internal_0_$__cuda_sm3x_div_rn_noftz_f32_slowpath,@function
        .size           $__internal_0_$__cuda_sm3x_div_rn_noftz_f32_slowpath,(.L_x_48 - $__internal_0_$__cuda_sm3x_div_rn_noftz_f32_slowpath)
$__internal_0_$__cuda_sm3x_div_rn_noftz_f32_slowpath:
[----:B------:R-:W-:Y:S02]  /*0880*/  SHF.R.U32.HI R11, RZ, 0x17, R3 ;  /* 0x00000017ff0b7819 */ /* 0x000fe40000011603 */
[----:B------:R-:W-:Y:S02]  /*0890*/  SHF.R.U32.HI R9, RZ, 0x17, R0 ;  /* 0x00000017ff097819 */ /* 0x000fe40000011600 */
[----:B------:R-:W-:Y:S02]  /*08a0*/  LOP3.LUT R11, R11, 0xff, RZ, 0xc0, !PT ;  /* 0x000000ff0b0b7812 */ /* 0x000fe400078ec0ff */
[----:B------:R-:W-:Y:S02]  /*08b0*/  LOP3.LUT R16, R9, 0xff, RZ, 0xc0, !PT ;  /* 0x000000ff09107812 */ /* 0x000fe400078ec0ff */
[----:B------:R-:W-:Y:S01]  /*08c0*/  MOV R13, R3 ;  /* 0x00000003000d7202 */ /* 0x000fe20000000f00 */
[----:B------:R-:W-:Y:S02]  /*08d0*/  VIADD R14, R11, 0xffffffff ;  /* 0xffffffff0b0e7836 */ /* 0x000fe40000000000 */
[----:B------:R-:W-:-:S03]  /*08e0*/  VIADD R12, R16, 0xffffffff ;  /* 0xffffffff100c7836 */ /* 0x000fc60000000000 */
[----:B------:R-:W-:-:S04]  /*08f0*/  ISETP.GT.U32.AND P0, PT, R14, 0xfd, PT ;  /* 0x000000fd0e00780c */ /* 0x000fc80003f04070 */
[----:B------:R-:W-:-:S13]  /*0900*/  ISETP.GT.U32.OR P0, PT, R12, 0xfd, P0 ;  /* 0x000000fd0c00780c */ /* 0x000fda0000704470 */
[----:B------:R-:W-:Y:S01]  /*0910*/  @!P0 IMAD.MOV.U32 R9, RZ, RZ, RZ ;  /* 0x000000ffff098224 */ /* 0x000fe200078e00ff */
[----:B------:R-:W-:Y:S06]  /*0920*/  @!P0 BRA `(.L_x_13) ;  /* 0x00000000005c8947 */ /* 0x000fec0003800000 */
[----:B------:R-:W-:Y:S02]  /*0930*/  FSETP.GTU.FTZ.AND P0, PT, |R0|, +INF , PT ;  /* 0x7f8000000000780b */ /* 0x000fe40003f1c200 */
[----:B------:R-:W-:-:S04]  /*0940*/  FSETP.GTU.FTZ.AND P1, PT, |R3|, +INF , PT ;  /* 0x7f8000000300780b */ /* 0x000fc80003f3c200 */
[----:B------:R-:W-:-:S13]  /*0950*/  PLOP3.LUT P0, PT, P0, P1, PT, 0xf8, 0x8f ;  /* 0x00000000008f781c */ /* 0x000fda0000703f70 */
[----:B------:R-:W-:Y:S05]  /*0960*/  @P0 BRA `(.L_x_14) ;  /* 0x0000000400440947 */ /* 0x000fea0003800000 */
[----:B------:R-:W-:-:S13]  /*0970*/  LOP3.LUT P0, RZ, R13, 0x7fffffff, R0, 0xc8, !PT ;  /* 0x7fffffff0dff7812 */ /* 0x000fda000780c800 */
[----:B------:R-:W-:Y:S05]  /*0980*/  @!P0 BRA `(.L_x_15) ;  /* 0x0000000400348947 */ /* 0x000fea0003800000 */
[C---:B------:R-:W-:Y:S02]  /*0990*/  FSETP.NEU.FTZ.AND P3, PT, |R0|.reuse, +INF , PT ;  /* 0x7f8000000000780b */ /* 0x040fe40003f7d200 */
[----:B------:R-:W-:Y:S02]  /*09a0*/  FSETP.NEU.FTZ.AND P1, PT, |R3|, +INF , PT ;  /* 0x7f8000000300780b */ /* 0x000fe40003f3d200 */
[----:B------:R-:W-:-:S11]  /*09b0*/  FSETP.NEU.FTZ.AND P0, PT, |R0|, +INF , PT ;  /* 0x7f8000000000780b */ /* 0x000fd60003f1d200 */
[----:B------:R-:W-:Y:S05]  /*09c0*/  @!P1 BRA !P3, `(.L_x_15) ;  /* 0x0000000400249947 */ /* 0x000fea0005800000 */
[----:B------:R-:W-:-:S04]  /*09d0*/  LOP3.LUT P3, RZ, R0, 0x7fffffff, RZ, 0xc0, !PT ;  /* 0x7fffffff00ff7812 */ /* 0x000fc8000786c0ff */
[----:B------:R-:W-:-:S13]  /*09e0*/  PLOP3.LUT P1, PT, P1, P3, PT, 0x2f, 0xf2 ;  /* 0x0000000000f2781c */ /* 0x000fda0000f26577 */
[----:B------:R-:W-:Y:S05]  /*09f0*/  @P1 BRA `(.L_x_16) ;  /* 0x0000000400101947 */ /* 0x000fea0003800000 */
[----:B------:R-:W-:-:S04]  /*0a00*/  LOP3.LUT P1, RZ, R13, 0x7fffffff, RZ, 0xc0, !PT ;  /* 0x7fffffff0dff7812 */ /* 0x000fc8000782c0ff */
[----:B------:R-:W-:-:S13]  /*0a10*/  PLOP3.LUT P0, PT, P0, P1, PT, 0x2f, 0xf2 ;  /* 0x0000000000f2781c */ /* 0x000fda0000702577 */
[----:B------:R-:W-:Y:S05]  /*0a20*/  @P0 BRA `(.L_x_17) ;  /* 0x0000000000f80947 */ /* 0x000fea0003800000 */
[----:B------:R-:W-:Y:S02]  /*0a30*/  ISETP.GE.AND P0, PT, R12, RZ, PT ;  /* 0x000000ff0c00720c */ /* 0x000fe40003f06270 */
[----:B------:R-:W-:-:S11]  /*0a40*/  ISETP.GE.AND P1, PT, R14, RZ, PT ;  /* 0x000000ff0e00720c */ /* 0x000fd60003f26270 */
[----:B------:R-:W-:Y:S02]  /*0a50*/  @P0 IMAD.MOV.U32 R9, RZ, RZ, RZ ;  /* 0x000000ffff090224 */ /* 0x000fe400078e00ff */
[----:B------:R-:W-:Y:S01]  /*0a60*/  @!P0 FFMA R0, R0, 1.84467440737095516160e+19, RZ ;  /* 0x5f80000000008823 */ /* 0x000fe200000000ff */
[----:B------:R-:W-:Y:S02]  /*0a70*/  @!P0 IMAD.MOV.U32 R9, RZ, RZ, -0x40 ;  /* 0xffffffc0ff098424 */ /* 0x000fe400078e00ff */
[----:B------:R-:W-:Y:S02]  /*0a80*/  @!P1 FFMA R13, R3, 1.84467440737095516160e+19, RZ ;  /* 0x5f800000030d9823 */ /* 0x000fe400000000ff */
[----:B------:R-:W-:-:S07]  /*0a90*/  @!P1 VIADD R9, R9, 0x40 ;  /* 0x0000004009099836 */ /* 0x000fce0000000000 */
.L_x_13:
[----:B------:R-:W-:-:S05]  /*0aa0*/  LEA R12, R11, 0xc0800000, 0x17 ;  /* 0xc08000000b0c7811 */ /* 0x000fca00078eb8ff */
[----:B------:R-:W-:Y:S02]  /*0ab0*/  IMAD.IADD R13, R13, 0x1, -R12 ;  /* 0x000000010d0d7824 */ /* 0x000fe400078e0a0c */
[----:B------:R-:W-:Y:S02]  /*0ac0*/  VIADD R12, R16, 0xffffff81 ;  /* 0xffffff81100c7836 */ /* 0x000fe40000000000 */
[----:B------:R-:W0:Y:S01]  /*0ad0*/  MUFU.RCP R14, R13 ;  /* 0x0000000d000e7308 */ /* 0x000e220000001000 */
[----:B------:R-:W-:Y:S01]  /*0ae0*/  FADD.FTZ R15, -R13, -RZ ;  /* 0x800000ff0d0f7221 */ /* 0x000fe20000010100 */
[C---:B------:R-:W-:Y:S01]  /*0af0*/  IMAD R0, R12.reuse, -0x800000, R0 ;  /* 0xff8000000c007824 */ /* 0x040fe200078e0200 */
[----:B------:R-:W-:-:S05]  /*0b00*/  IADD3 R12, PT, PT, R12, 0x7f, -R11 ;  /* 0x0000007f0c0c7810 */ /* 0x000fca0007ffe80b */
[----:B------:R-:W-:Y:S02]  /*0b10*/  IMAD.IADD R12, R12, 0x1, R9 ;  /* 0x000000010c0c7824 */ /* 0x000fe400078e0209 */
[----:B0-----:R-:W-:-:S04]  /*0b20*/  FFMA R17, R14, R15, 1 ;  /* 0x3f8000000e117423 */ /* 0x001fc8000000000f */
[----:B------:R-:W-:-:S04]  /*0b30*/  FFMA R19, R14, R17, R14 ;  /* 0x000000110e137223 */ /* 0x000fc8000000000e */
[----:B------:R-:W-:-:S04]  /*0b40*/  FFMA R14, R0, R19, RZ ;  /* 0x00000013000e7223 */ /* 0x000fc800000000ff */
[----:B------:R-:W-:-:S04]  /*0b50*/  FFMA R17, R15, R14, R0 ;  /* 0x0000000e0f117223 */ /* 0x000fc80000000000 */
[----:B------:R-:W-:-:S04]  /*0b60*/  FFMA R14, R19, R17, R14 ;  /* 0x00000011130e7223 */ /* 0x000fc8000000000e */
[----:B------:R-:W-:-:S04]  /*0b70*/  FFMA R15, R15, R14, R0 ;  /* 0x0000000e0f0f7223 */ /* 0x000fc80000000000 */
[----:B------:R-:W-:-:S05]  /*0b80*/  FFMA R0, R19, R15, R14 ;  /* 0x0000000f13007223 */ /* 0x000fca000000000e */
[----:B------:R-:W-:-:S04]  /*0b90*/  SHF.R.U32.HI R11, RZ, 0x17, R0 ;  /* 0x00000017ff0b7819 */ /* 0x000fc80000011600 */
[----:B------:R-:W-:-:S04]  /*0ba0*/  LOP3.LUT R11, R11, 0xff, RZ, 0xc0, !PT ;  /* 0x000000ff0b0b7812 */ /* 0x000fc800078ec0ff */
[----:B------:R-:W-:-:S05]  /*0bb0*/  IADD3 R13, PT, PT, R11, R12, RZ ;  /* 0x0000000c0b0d7210 */ /* 0x000fca0007ffe0ff */
[----:B------:R-:W-:-:S05]  /*0bc0*/  VIADD R9, R13, 0xffffffff ;  /* 0xffffffff0d097836 */ /* 0x000fca0000000000 */
[----:B------:R-:W-:-:S13]  /*0bd0*/  ISETP.GE.U32.AND P0, PT, R9, 0xfe, PT ;  /* 0x000000fe0900780c */ /* 0x000fda0003f06070 */
[----:B------:R-:W-:Y:S05]  /*0be0*/  @!P0 BRA `(.L_x_18) ;  /* 0x0000000000808947 */ /* 0x000fea0003800000 */
[----:B------:R-:W-:-:S13]  /*0bf0*/  ISETP.GT.AND P0, PT, R13, 0xfe, PT ;  /* 0x000000fe0d00780c */ /* 0x000fda0003f04270 */
[----:B------:R-:W-:Y:S05]  /*0c00*/  @P0 BRA `(.L_x_19) ;  /* 0x00000000006c0947 */ /* 0x000fea0003800000 */
[----:B------:R-:W-:-:S13]  /*0c10*/  ISETP.GE.AND P0, PT, R13, 0x1, PT ;  /* 0x000000010d00780c */ /* 0x000fda0003f06270 */
[----:B------:R-:W-:Y:S05]  /*0c20*/  @P0 BRA `(.L_x_20) ;  /* 0x0000000000980947 */ /* 0x000fea0003800000 */
[----:B------:R-:W-:Y:S02]  /*0c30*/  ISETP.GE.AND P0, PT, R13, -0x18, PT ;  /* 0xffffffe80d00780c */ /* 0x000fe40003f06270 */
[----:B------:R-:W-:-:S11]  /*0c40*/  LOP3.LUT R0, R0, 0x80000000, RZ, 0xc0, !PT ;  /* 0x8000000000007812 */ /* 0x000fd600078ec0ff */
[----:B------:R-:W-:Y:S05]  /*0c50*/  @!P0 BRA `(.L_x_20) ;  /* 0x00000000008c8947 */ /* 0x000fea0003800000 */
[CCC-:B------:R-:W-:Y:S01]  /*0c60*/  FFMA.RZ R9, R19.reuse, R15.reuse, R14.reuse ;  /* 0x0000000f13097223 */ /* 0x1c0fe2000000c00e */
[-CC-:B------:R-:W-:Y:S01]  /*0c70*/  FFMA.RM R12, R19, R15.reuse, R14.reuse ;  /* 0x0000000f130c7223 */ /* 0x180fe2000000400e */
[C---:B------:R-:W-:Y:S02]  /*0c80*/  ISETP.NE.AND P3, PT, R13.reuse, RZ, PT ;  /* 0x000000ff0d00720c */ /* 0x040fe40003f65270 */
[----:B------:R-:W-:Y:S02]  /*0c90*/  ISETP.NE.AND P1, PT, R13, RZ, PT ;  /* 0x000000ff0d00720c */ /* 0x000fe40003f25270 */
[----:B------:R-:W-:Y:S01]  /*0ca0*/  LOP3.LUT R11, R9, 0x7fffff, RZ, 0xc0, !PT ;  /* 0x007fffff090b7812 */ /* 0x000fe200078ec0ff */
[----:B------:R-:W-:Y:S01]  /*0cb0*/  FFMA.RP R9, R19, R15, R14 ;  /* 0x0000000f13097223 */ /* 0x000fe2000000800e */
[----:B------:R-:W-:Y:S02]  /*0cc0*/  VIADD R14, R13, 0x20 ;  /* 0x000000200d0e7836 */ /* 0x000fe40000000000 */
[----:B------:R-:W-:Y:S01]  /*0cd0*/  LOP3.LUT R11, R11, 0x800000, RZ, 0xfc, !PT ;  /* 0x008000000b0b7812 */ /* 0x000fe200078efcff */
[----:B------:R-:W-:Y:S01]  /*0ce0*/  IMAD.MOV R13, RZ, RZ, -R13 ;  /* 0x000000ffff0d7224 */ /* 0x000fe200078e0a0d */
[----:B------:R-:W-:-:S02]  /*0cf0*/  FSETP.NEU.FTZ.AND P0, PT, R9, R12, PT ;  /* 0x0000000c0900720b */ /* 0x000fc40003f1d000 */
[----:B------:R-:W-:Y:S02]  /*0d00*/  SHF.L.U32 R14, R11, R14, RZ ;  /* 0x0000000e0b0e7219 */ /* 0x000fe400000006ff */
[----:B------:R-:W-:Y:S02]  /*0d10*/  SEL R12, R13, RZ, P3 ;  /* 0x000000ff0d0c7207 */ /* 0x000fe40001800000 */
[----:B------:R-:W-:Y:S02]  /*0d20*/  ISETP.NE.AND P1, PT, R14, RZ, P1 ;  /* 0x000000ff0e00720c */ /* 0x000fe40000f25270 */
[----:B------:R-:W-:Y:S02]  /*0d30*/  SHF.R.U32.HI R12, RZ, R12, R11 ;  /* 0x0000000cff0c7219 */ /* 0x000fe4000001160b */
[----:B------:R-:W-:Y:S02]  /*0d40*/  PLOP3.LUT P0, PT, P0, P1, PT, 0xf8, 0x8f ;  /* 0x00000000008f781c */ /* 0x000fe40000703f70 */
[----:B------:R-:W-:-:S02]  /*0d50*/  SHF.R.U32.HI R14, RZ, 0x1, R12 ;  /* 0x00000001ff0e7819 */ /* 0x000fc4000001160c */
[----:B------:R-:W-:-:S04]  /*0d60*/  SEL R9, RZ, 0x1, !P0 ;  /* 0x00000001ff097807 */ /* 0x000fc80004000000 */
[----:B------:R-:W-:-:S04]  /*0d70*/  LOP3.LUT R9, R9, 0x1, R14, 0xf8, !PT ;  /* 0x0000000109097812 */ /* 0x000fc800078ef80e */
[----:B------:R-:W-:-:S05]  /*0d80*/  LOP3.LUT R9, R9, R12, RZ, 0xc0, !PT ;  /* 0x0000000c09097212 */ /* 0x000fca00078ec0ff */
[----:B------:R-:W-:-:S05]  /*0d90*/  IMAD.IADD R9, R14, 0x1, R9 ;  /* 0x000000010e097824 */ /* 0x000fca00078e0209 */
[----:B------:R-:W-:Y:S01]  /*0da0*/  LOP3.LUT R0, R9, R0, RZ, 0xfc, !PT ;  /* 0x0000000009007212 */ /* 0x000fe200078efcff */
[----:B------:R-:W-:Y:S06]  /*0db0*/  BRA `(.L_x_20) ;  /* 0x0000000000347947 */ /* 0x000fec0003800000 */
.L_x_19:
[----:B------:R-:W-:-:S04]  /*0dc0*/  LOP3.LUT R0, R0, 0x80000000, RZ, 0xc0, !PT ;  /* 0x8000000000007812 */ /* 0x000fc800078ec0ff */
[----:B------:R-:W-:Y:S01]  /*0dd0*/  LOP3.LUT R0, R0, 0x7f800000, RZ, 0xfc, !PT ;  /* 0x7f80000000007812 */ /* 0x000fe200078efcff */
[----:B------:R-:W-:Y:S06]  /*0de0*/  BRA `(.L_x_20) ;  /* 0x0000000000287947 */ /* 0x000fec0003800000 */
.L_x_18:
[----:B------:R-:W-:Y:S01]  /*0df0*/  IMAD R0, R12, 0x800000, R0 ;  /* 0x008000000c007824 */ /* 0x000fe200078e0200 */
[----:B------:R-:W-:Y:S06]  /*0e00*/  BRA `(.L_x_20) ;  /* 0x0000000000207947 */ /* 0x000fec0003800000 */
.L_x_17:
[----:B------:R-:W-:-:S04]  /*0e10*/  LOP3.LUT R0, R13, 0x80000000, R0, 0x48, !PT ;  /* 0x800000000d007812 */ /* 0x000fc800078e4800 */
[----:B------:R-:W-:Y:S01]  /*0e20*/  LOP3.LUT R0, R0, 0x7f800000, RZ, 0xfc, !PT ;  /* 0x7f80000000007812 */ /* 0x000fe200078efcff */
[----:B------:R-:W-:Y:S06]  /*0e30*/  BRA `(.L_x_20) ;  /* 0x0000000000147947 */ /* 0x000fec0003800000 */
.L_x_16:
[----:B------:R-:W-:Y:S01]  /*0e40*/  LOP3.LUT R0, R13, 0x80000000, R0, 0x48, !PT ;  /* 0x800000000d007812 */ /* 0x000fe200078e4800 */
[----:B------:R-:W-:Y:S06]  /*0e50*/  BRA `(.L_x_20) ;  /* 0x00000000000c7947 */ /* 0x000fec0003800000 */
.L_x_15:
[----:B------:R-:W0:Y:S01]  /*0e60*/  MUFU.RSQ R0, -QNAN ;  /* 0xffc0000000007908 */ /* 0x000e220000001400 */
[----:B------:R-:W-:Y:S05]  /*0e70*/  BRA `(.L_x_20) ;  /* 0x0000000000047947 */ /* 0x000fea0003800000 */
.L_x_14:
[----:B------:R-:W-:-:S07]  /*0e80*/  FADD.FTZ R0, R0, R3 ;  /* 0x0000000300007221 */ /* 0x000fce0000010000 */
.L_x_20:
[----:B------:R-:W-:-:S04]  /*0e90*/  IMAD.MOV.U32 R11, RZ, RZ, 0x0 ;  /* 0x00000000ff0b7424 */ /* 0x000fc800078e00ff */
[----:B0-----:R-:W-:Y:S05]  /*0ea0*/  RET.REL.NODEC R10 `(layernorm_rowwise_scalar) ;  /* 0xfffffff00a547950 */ /* 0x001fea0003c3ffff */
.L_x_21:
[----:B------:R-:W-:-:S00]  /*0eb0*/  BRA `(.L_x_21) ;  /* 0xfffffffc00fc7947 */ /* 0x000fc0000383ffff */
[----:B------:R-:W-:-:S00]  /*0ec0*/  NOP ;  /* 0x0000000000007918 */ /* 0x000fc00000000000 */
        /* <DEDUP_REMOVED lines=11> */
.L_x_48:


//--------------------- .text.layernorm_rowwise   --------------------------
	.section	.text.layernorm_rowwise,"ax",@progbits
	.align	128
        .global         layernorm_rowwise
        .type           layernorm_rowwise,@function
        .size           layernorm_rowwise,(.L_x_49 - layernorm_rowwise)
        .other          layernorm_rowwise,@"STO_CUDA_ENTRY STV_DEFAULT"
layernorm_rowwise:
.text.layernorm_rowwise:
        /* <DEDUP_REMOVED lines=18> */
.L_x_24:
[----:B------:R-:W-:-:S06]  /*0120*/  IMAD.WIDE R2, R11, 0x4, R4 ;  /* 0x000000040b027825 */ /* 0x000fcc00078e0204 */
[----:B------:R-:W2:Y:S01]  /*0130*/  LDG.E.CONSTANT R2, desc[UR8][R2.64] ;  /* 0x0000000802027981 */ /* 0x000ea2000c1e9900 */
[----:B0-----:R-:W-:-:S05]  /*0140*/  IMAD.IADD R11, R0, 0x1, R11 ;  /* 0x00000001000b7824 */ /* 0x001fca00078e020b */
[----:B------:R-:W-:Y:S01]  /*0150*/  ISETP.GE.AND P0, PT, R11, R8, PT ;  /* 0x000000080b00720c */ /* 0x000fe20003f06270 */
[----:B--2---:R-:W-:-:S12]  /*0160*/  FADD R9, R2, R9 ;  /* 0x0000000902097221 */ /* 0x004fd80000000000 */
[----:B------:R-:W-:Y:S05]  /*0170*/  @!P0 BRA `(.L_x_24) ;  /* 0xfffffffc00e88947 */ /* 0x000fea000383ffff */
.L_x_23:
[----:B------:R-:W-:Y:S05]  /*0180*/  BSYNC.RECONVERGENT B0 ;  /* 0x0000000000007941 */ /* 0x000fea0003800200 */
.L_x_22:
        /* <DEDUP_REMOVED lines=10> */
.L_x_26:
        /* <DEDUP_REMOVED lines=11> */
.L_x_25:
[----:B------:R-:W1:Y:S01]  /*02e0*/  S2UR UR5, SR_CgaCtaId ;  /* 0x00000000000579c3 */ /* 0x000e620000008800 */
[----:B------:R-:W-:Y:S02]  /*02f0*/  UMOV UR4, 0x400 ;  /* 0x0000040000047882 */ /* 0x000fe40000000000 */
[----:B-1----:R-:W-:Y:S01]  /*0300*/  ULEA UR4, UR5, UR4, 0x18 ;  /* 0x0000000405047291 */ /* 0x002fe2000f8ec0ff */
[----:B------:R-:W1:Y:S08]  /*0310*/  LDCU UR5, c[0x0][0x3a4] ;  /* 0x00007480ff0577ac */ /* 0x000e700008000800 */
[----:B------:R-:W2:Y:S01]  /*0320*/  LDS R0, [UR4] ;  /* 0x00000004ff007984 */ /* 0x000ea20008000800 */
[----:B-1----:R-:W-:-:S02]  /*0330*/  I2FP.F32.S32 R3, UR5 ;  /* 0x0000000500037c45 */ /* 0x002fc40008201400 */
[----:B------:R-:W-:Y:S02]  /*0340*/  ISETP.GE.AND P2, PT, R7, UR5, PT ;  /* 0x0000000507007c0c */ /* 0x000fe4000bf46270 */
[----:B------:R-:W0:Y:S02]  /*0350*/  MUFU.RCP R8, R3 ;  /* 0x0000000300087308 */ /* 0x000e240000001000 */
[----:B0-----:R-:W-:-:S04]  /*0360*/  FFMA R9, -R3, R8, 1 ;  /* 0x3f80000003097423 */ /* 0x001fc80000000108 */
[----:B------:R-:W-:Y:S02]  /*0370*/  FFMA R9, R8, R9, R8 ;  /* 0x0000000908097223 */ /* 0x000fe40000000008 */
[----:B--2---:R-:W0:Y:S02]  /*0380*/  FCHK P0, R0, R3 ;  /* 0x0000000300007302 */ /* 0x004e240000000000 */
[----:B------:R-:W-:-:S04]  /*0390*/  FFMA R8, R0, R9, RZ ;  /* 0x0000000900087223 */ /* 0x000fc800000000ff */
[----:B------:R-:W-:-:S04]  /*03a0*/  FFMA R10, -R3, R8, R0 ;  /* 0x00000008030a7223 */ /* 0x000fc80000000100 */
[----:B------:R-:W-:Y:S01]  /*03b0*/  FFMA R8, R9, R10, R8 ;  /* 0x0000000a09087223 */ /* 0x000fe20000000008 */
[----:B------:R-:W-:Y:S01]  /*03c0*/  SHF.R.S32.HI R10, RZ, 0x1f, R6 ;  /* 0x0000001fff0a7819 */ /* 0x000fe20000011406 */
[----:B0-----:R-:W-:Y:S06]  /*03d0*/  @!P0 BRA `(.L_x_27) ;  /* 0x00000000000c8947 */ /* 0x001fec0003800000 */
[----:B------:R-:W-:-:S07]  /*03e0*/  MOV R12, 0x400 ;  /* 0x00000400000c7802 */ /* 0x000fce0000000f00 */
[----:B------:R-:W-:Y:S05]  /*03f0*/  CALL.REL.NOINC `($__internal_1_$__cuda_sm3x_div_rn_noftz_f32_slowpath) ;  /* 0x0000000800347944 */ /* 0x000fea0003c00000 */
[----:B------:R-:W-:-:S07]  /*0400*/  IMAD.MOV.U32 R8, RZ, RZ, R0 ;  /* 0x000000ffff087224 */ /* 0x000fce00078e0000 */
.L_x_27:
[----:B------:R-:W0:Y:S01]  /*0410*/  LDCU UR4, c[0x0][0x3a4] ;  /* 0x00007480ff0477ac */ /* 0x000e220008000800 */
[----:B------:R-:W-:Y:S01]  /*0420*/  BSSY.RECONVERGENT B0, `(.L_x_28) ;  /* 0x000000c000007945 */ /* 0x000fe20003800200 */
[----:B------:R-:W-:-:S03]  /*0430*/  IMAD.MOV.U32 R9, RZ, RZ, RZ ;  /* 0x000000ffff097224 */ /* 0x000fc600078e00ff */
[----:B------:R-:W-:Y:S05]  /*0440*/  @P2 BRA `(.L_x_29) ;  /* 0x0000000000242947 */ /* 0x000fea0003800000 */
[----:B------:R-:W-:Y:S02]  /*0450*/  HFMA2 R9, -RZ, RZ, 0, 0 ;  /* 0x00000000ff097431 */ /* 0x000fe400000001ff */
[----:B------:R-:W-:-:S07]  /*0460*/  IMAD.MOV.U32 R11, RZ, RZ, R7 ;  /* 0x000000ffff0b7224 */ /* 0x000fce00078e0007 */
.L_x_30:
[----:B------:R-:W-:-:S06]  /*0470*/  IMAD.WIDE R12, R11, 0x4, R4 ;  /* 0x000000040b0c7825 */ /* 0x000fcc00078e0204 */
[----:B------:R-:W2:Y:S01]  /*0480*/  LDG.E.CONSTANT R13, desc[UR8][R12.64] ;  /* 0x000000080c0d7981 */ /* 0x000ea2000c1e9900 */
[----:B------:R-:W-:-:S05]  /*0490*/  VIADD R11, R11, UR6 ;  /* 0x000000060b0b7c36 */ /* 0x000fca0008000000 */
[----:B0-----:R-:W-:Y:S01]  /*04a0*/  ISETP.GE.AND P0, PT, R11, UR4, PT ;  /* 0x000000040b007c0c */ /* 0x001fe2000bf06270 */
[----:B--2---:R-:W-:-:S04]  /*04b0*/  FADD R0, R13, -R8 ;  /* 0x800000080d007221 */ /* 0x004fc80000000000 */
[----:B------:R-:W-:-:S08]  /*04c0*/  FFMA R9, R0, R0, R9 ;  /* 0x0000000000097223 */ /* 0x000fd00000000009 */
[----:B------:R-:W-:Y:S05]  /*04d0*/  @!P0 BRA `(.L_x_30) ;  /* 0xfffffffc00e48947 */ /* 0x000fea000383ffff */
.L_x_29:
[----:B0-----:R-:W-:Y:S05]  /*04e0*/  BSYNC.RECONVERGENT B0 ;  /* 0x0000000000007941 */ /* 0x001fea0003800200 */
.L_x_28:
[----:B------:R0:W-:Y:S01]  /*04f0*/  STS [R2], R9 ;  /* 0x0000000902007388 */ /* 0x0001e20000000800 */
[----:B------:R-:W-:Y:S01]  /*0500*/  UISETP.GE.U32.AND UP0, UPT, UR6, 0x2, UPT ;  /* 0x000000020600788c */ /* 0x000fe2000bf06070 */
[----:B------:R-:W-:Y:S08]  /*0510*/  BAR.SYNC.DEFER_BLOCKING 0x0 ;  /* 0x0000000000007b1d */ /* 0x000ff00000010000 */
[----:B0-----:R-:W-:Y:S05]  /*0520*/  BRA.U !UP0, `(.L_x_31) ;  /* 0x0000000108307547 */ /* 0x001fea000b800000 */
[----:B------:R-:W-:-:S07]  /*0530*/  IMAD.U32 R0, RZ, RZ, UR6 ;  /* 0x00000006ff007e24 */ /* 0x000fce000f8e00ff */
.L_x_32:
        /* <DEDUP_REMOVED lines=11> */
.L_x_31:
        /* <DEDUP_REMOVED lines=16> */
[----:B------:R-:W-:Y:S05]  /*06f0*/  CALL.REL.NOINC `($__internal_1_$__cuda_sm3x_div_rn_noftz_f32_slowpath) ;  /* 0x0000000400747944 */ /* 0x000fea0003c00000 */
.L_x_33:
[----:B------:R-:W0:Y:S02]  /*0700*/  LDCU UR4, c[0x0][0x3a8] ;  /* 0x00007500ff0477ac */ /* 0x000e240008000800 */
[----:B0-----:R-:W-:-:S05]  /*0710*/  FADD R2, R0, UR4 ;  /* 0x0000000400027e21 */ /* 0x001fca0008000000 */
[----:B------:R-:W-:Y:S01]  /*0720*/  FSETP.GEU.AND P0, PT, |R2|, 1.175494350822287508e-38, PT ;  /* 0x008000000200780b */ /* 0x000fe20003f0e200 */
[----:B------:R-:W-:-:S12]  /*0730*/  @P2 EXIT ;  /* 0x000000000000294d */ /* 0x000fd80003800000 */
[----:B------:R-:W0:Y:S01]  /*0740*/  LDCU.64 UR4, c[0x0][0x390] ;  /* 0x00007200ff0477ac */ /* 0x000e220008000a00 */
[----:B------:R-:W-:-:S04]  /*0750*/  @!P0 FMUL R2, R2, 16777216 ;  /* 0x4b80000002028820 */ /* 0x000fc80000400000 */
[----:B------:R-:W1:Y:S01]  /*0760*/  MUFU.RSQ R0, R2 ;  /* 0x0000000200007308 */ /* 0x000e620000001400 */
[----:B0-----:R-:W-:-:S04]  /*0770*/  UISETP.NE.U32.AND UP0, UPT, UR4, URZ, UPT ;  /* 0x000000ff0400728c */ /* 0x001fc8000bf05070 */
[----:B------:R-:W-:Y:S01]  /*0780*/  UISETP.NE.AND.EX UP0, UPT, UR5, URZ, UPT, UP0 ;  /* 0x000000ff0500728c */ /* 0x000fe2000bf05300 */
[----:B-1----:R-:W-:-:S08]  /*0790*/  @!P0 FMUL R0, R0, 4096 ;  /* 0x4580000000008820 */ /* 0x002fd00000400000 */
[----:B------:R-:W-:Y:S05]  /*07a0*/  BRA.U UP0, `(.L_x_34) ;  /* 0x0000000100947547 */ /* 0x000fea000b800000 */
[----:B------:R-:W0:Y:S01]  /*07b0*/  LDCU.64 UR4, c[0x0][0x398] ;  /* 0x00007300ff0477ac */ /* 0x000e220008000a00 */
[----:B------:R-:W1:Y:S01]  /*07c0*/  LDC.64 R2, c[0x0][0x398] ;  /* 0x0000e600ff027b82 */ /* 0x000e620000000a00 */
[----:B------:R-:W2:Y:S01]  /*07d0*/  LDCU UR14, c[0x0][0x3a4] ;  /* 0x00007480ff0e77ac */ /* 0x000ea20008000800 */
[----:B------:R-:W3:Y:S01]  /*07e0*/  LDCU UR7, c[0x0][0x3a4] ;  /* 0x00007480ff0777ac */ /* 0x000ee20008000800 */
[----:B------:R-:W4:Y:S01]  /*07f0*/  LDCU.64 UR10, c[0x0][0x388] ;  /* 0x00007100ff0a77ac */ /* 0x000f220008000a00 */
[----:B------:R-:W1:Y:S01]  /*0800*/  LDCU.64 UR12, c[0x0][0x388] ;  /* 0x00007100ff0c77ac */ /* 0x000e620008000a00 */
[----:B0-----:R-:W-:-:S04]  /*0810*/  UISETP.NE.U32.AND UP0, UPT, UR4, URZ, UPT ;  /* 0x000000ff0400728c */ /* 0x001fc8000bf05070 */
[----:B------:R-:W-:-:S09]  /*0820*/  UISETP.NE.AND.EX UP0, UPT, UR5, URZ, UPT, UP0 ;  /* 0x000000ff0500728c */ /* 0x000fd2000bf05300 */
[----:B--234-:R-:W-:Y:S05]  /*0830*/  BRA.U !UP0, `(.L_x_35) ;  /* 0x00000001083c7547 */ /* 0x01cfea000b800000 */
.L_x_36:
[----:B------:R-:W-:-:S04]  /*0840*/  IMAD.WIDE R12, R7, 0x4, R4 ;  /* 0x00000004070c7825 */ /* 0x000fc800078e0204 */
[----:B-1----:R-:W-:Y:S02]  /*0850*/  IMAD.WIDE R14, R7, 0x4, R2 ;  /* 0x00000004070e7825 */ /* 0x002fe400078e0202 */
[----:B------:R-:W2:Y:S04]  /*0860*/  LDG.E.CONSTANT R13, desc[UR8][R12.64] ;  /* 0x000000080c0d7981 */ /* 0x000ea8000c1e9900 */
[----:B------:R-:W3:Y:S01]  /*0870*/  LDG.E.CONSTANT R15, desc[UR8][R14.64] ;  /* 0x000000080e0f7981 */ /* 0x000ee2000c1e9900 */
[----:B------:R-:W-:-:S04]  /*0880*/  IADD3 R11, P0, PT, R6, R7, RZ ;  /* 0x00000007060b7210 */ /* 0x000fc80007f1e0ff */
[C---:B------:R-:W-:Y:S01]  /*0890*/  LEA.HI.X.SX32 R18, R7.reuse, R10, 0x1, P0 ;  /* 0x0000000a07127211 */ /* 0x040fe200000f0eff */
[----:B------:R-:W-:Y:S01]  /*08a0*/  VIADD R7, R7, UR6 ;  /* 0x0000000607077c36 */ /* 0x000fe20008000000 */
[----:B0-----:R-:W-:-:S04]  /*08b0*/  LEA R16, P0, R11, UR10, 0x2 ;  /* 0x0000000a0b107c11 */ /* 0x001fc8000f8010ff */
[----:B------:R-:W-:Y:S02]  /*08c0*/  LEA.HI.X R17, R11, UR11, R18, 0x2, P0 ;  /* 0x0000000b0b117c11 */ /* 0x000fe400080f1412 */
[----:B------:R-:W-:Y:S01]  /*08d0*/  ISETP.GE.AND P0, PT, R7, UR7, PT ;  /* 0x0000000707007c0c */ /* 0x000fe2000bf06270 */
[----:B--2---:R-:W-:-:S04]  /*08e0*/  FADD R9, R13, -R8 ;  /* 0x800000080d097221 */ /* 0x004fc80000000000 */
[----:B---3--:R-:W-:-:S05]  /*08f0*/  FFMA R9, R0, R9, R15 ;  /* 0x0000000900097223 */ /* 0x008fca000000000f */
[----:B------:R0:W-:Y:S03]  /*0900*/  STG.E desc[UR8][R16.64], R9 ;  /* 0x0000000910007986 */ /* 0x0001e6000c101908 */
[----:B------:R-:W-:Y:S05]  /*0910*/  @!P0 BRA `(.L_x_36) ;  /* 0xfffffffc00c88947 */ /* 0x000fea000383ffff */
[----:B------:R-:W-:Y:S05]  /*0920*/  EXIT ;  /* 0x000000000000794d */ /* 0x000fea0003800000 */
.L_x_35:
[----:B-1----:R-:W-:-:S06]  /*0930*/  IMAD.WIDE R2, R7, 0x4, R4 ;  /* 0x0000000407027825 */ /* 0x002fcc00078e0204 */
[----:B------:R-:W2:Y:S01]  /*0940*/  LDG.E.CONSTANT R3, desc[UR8][R2.64] ;  /* 0x0000000802037981 */ /* 0x000ea2000c1e9900 */
[----:B------:R-:W-:-:S04]  /*0950*/  IADD3 R11, P0, PT, R6, R7, RZ ;  /* 0x00000007060b7210 */ /* 0x000fc80007f1e0ff */
[----:B------:R-:W-:Y:S02]  /*0960*/  LEA.HI.X.SX32 R14, R7, R10, 0x1, P0 ;  /* 0x0000000a070e7211 */ /* 0x000fe400000f0eff */
[----:B0-----:R-:W-:Y:S02]  /*0970*/  LEA R12, P0, R11, UR12, 0x2 ;  /* 0x0000000c0b0c7c11 */ /* 0x001fe4000f8010ff */
[----:B------:R-:W-:Y:S02]  /*0980*/  IADD3 R7, PT, PT, R7, UR6, RZ ;  /* 0x0000000607077c10 */ /* 0x000fe4000fffe0ff */
[----:B------:R-:W-:Y:S02]  /*0990*/  LEA.HI.X R13, R11, UR13, R14, 0x2, P0 ;  /* 0x0000000d0b0d7c11 */ /* 0x000fe400080f140e */
[----:B------:R-:W-:Y:S01]  /*09a0*/  ISETP.GE.AND P0, PT, R7, UR14, PT ;  /* 0x0000000e07007c0c */ /* 0x000fe2000bf06270 */
[----:B--2---:R-:W-:-:S04]  /*09b0*/  FADD R9, R3, -R8 ;  /* 0x8000000803097221 */ /* 0x004fc80000000000 */
[----:B------:R-:W-:-:S05]  /*09c0*/  FFMA R9, R0, R9, RZ ;  /* 0x0000000900097223 */ /* 0x000fca00000000ff */
[----:B------:R0:W-:Y:S03]  /*09d0*/  STG.E desc[UR8][R12.64], R9 ;  /* 0x000000090c007986 */ /* 0x0001e6000c101908 */
[----:B------:R-:W-:Y:S05]  /*09e0*/  @!P0 BRA `(.L_x_35) ;  /* 0xfffffffc00d08947 */ /* 0x000fea000383ffff */
[----:B------:R-:W-:Y:S05]  /*09f0*/  EXIT ;  /* 0x000000000000794d */ /* 0x000fea0003800000 */
.L_x_34:
[----:B------:R-:W0:Y:S01]  /*0a00*/  LDCU.64 UR4, c[0x0][0x398] ;  /* 0x00007300ff0477ac */ /* 0x000e220008000a00 */
[----:B------:R-:W1:Y:S01]  /*0a10*/  LDC.64 R14, c[0x0][0x390] ;  /* 0x0000e400ff0e7b82 */ /* 0x000e620000000a00 */
[----:B------:R-:W2:Y:S01]  /*0a20*/  LDCU UR14, c[0x0][0x3a4] ;  /* 0x00007480ff0e77ac */ /* 0x000ea20008000800 */
[----:B------:R-:W3:Y:S06]  /*0a30*/  LDCU UR7, c[0x0][0x3a4] ;  /* 0x00007480ff0777ac */ /* 0x000eec0008000800 */
[----:B------:R-:W4:Y:S01]  /*0a40*/  LDC.64 R12, c[0x0][0x390] ;  /* 0x0000e400ff0c7b82 */ /* 0x000f220000000a00 */
[----:B------:R-:W1:Y:S01]  /*0a50*/  LDCU.64 UR10, c[0x0][0x388] ;  /* 0x00007100ff0a77ac */ /* 0x000e620008000a00 */
[----:B------:R-:W1:Y:S06]  /*0a60*/  LDCU.64 UR12, c[0x0][0x388] ;  /* 0x00007100ff0c77ac */ /* 0x000e6c0008000a00 */
[----:B------:R-:W1:Y:S01]  /*0a70*/  LDC.64 R2, c[0x0][0x398] ;  /* 0x0000e600ff027b82 */ /* 0x000e620000000a00 */
[----:B0-----:R-:W-:-:S04]  /*0a80*/  UISETP.NE.U32.AND UP0, UPT, UR4, URZ, UPT ;  /* 0x000000ff0400728c */ /* 0x001fc8000bf05070 */
[----:B------:R-:W-:-:S09]  /*0a90*/  UISETP.NE.AND.EX UP0, UPT, UR5, URZ, UPT, UP0 ;  /* 0x000000ff0500728c */ /* 0x000fd2000bf05300 */
[----:B--23--:R-:W-:Y:S05]  /*0aa0*/  BRA.U !UP0, `(.L_x_37) ;  /* 0x0000000108487547 */ /* 0x00cfea000b800000 */
.L_x_38:
[----:B------:R-:W-:-:S04]  /*0ab0*/  IMAD.WIDE R18, R7, 0x4, R4 ;  /* 0x0000000407127825 */ /* 0x000fc800078e0204 */
[C---:B----4-:R-:W-:Y:S02]  /*0ac0*/  IMAD.WIDE R16, R7.reuse, 0x4, R12 ;  /* 0x0000000407107825 */ /* 0x050fe400078e020c */
[----:B------:R-:W2:Y:S02]  /*0ad0*/  LDG.E.CONSTANT R19, desc[UR8][R18.64] ;  /* 0x0000000812137981 */ /* 0x000ea4000c1e9900 */
[----:B-1----:R-:W-:Y:S02]  /*0ae0*/  IMAD.WIDE R20, R7, 0x4, R2 ;  /* 0x0000000407147825 */ /* 0x002fe400078e0202 */
[----:B------:R-:W3:Y:S04]  /*0af0*/  LDG.E.CONSTANT R16, desc[UR8][R16.64] ;  /* 0x0000000810107981 */ /* 0x000ee8000c1e9900 */
        /* <DEDUP_REMOVED lines=8> */
[----:B------:R-:W-:-:S04]  /*0b80*/  FMUL R9, R0, R9 ;  /* 0x0000000900097220 */ /* 0x000fc80000400000 */
[----:B---3--:R-:W-:-:S05]  /*0b90*/  FFMA R9, R9, R16, R20 ;  /* 0x0000001009097223 */ /* 0x008fca0000000014 */
[----:B------:R0:W-:Y:S01]  /*0ba0*/  STG.E desc[UR8][R14.64], R9 ;  /* 0x000000090e007986 */ /* 0x0001e2000c101908 */
[----:B------:R-:W-:Y:S05]  /*0bb0*/  @!P0 BRA `(.L_x_38) ;  /* 0xfffffffc00bc8947 */ /* 0x000fea000383ffff */
[----:B------:R-:W-:Y:S05]  /*0bc0*/  EXIT ;  /* 0x000000000000794d */ /* 0x000fea0003800000 */
.L_x_37:
[----:B----4-:R-:W-:-:S04]  /*0bd0*/  IMAD.WIDE R12, R7, 0x4, R4 ;  /* 0x00000004070c7825 */ /* 0x010fc800078e0204 */
        /* <DEDUP_REMOVED lines=11> */
[----:B---3--:R-:W-:-:S05]  /*0c90*/  FFMA R3, R2, R17, RZ ;  /* 0x0000001102037223 */ /* 0x008fca00000000ff */
[----:B------:R0:W-:Y:S01]  /*0ca0*/  STG.E desc[UR8][R18.64], R3 ;  /* 0x0000000312007986 */ /* 0x0001e2000c101908 */
[----:B------:R-:W-:Y:S05]  /*0cb0*/  @!P0 BRA `(.L_x_37) ;  /* 0xfffffffc00c48947 */ /* 0x000fea000383ffff */
[----:B------:R-:W-:Y:S05]  /*0cc0*/  EXIT ;  /* 0x000000000000794d */ /* 0x000fea0003800000 */
        .weak           $__internal_1_$__cuda_sm3x_div_rn_noftz_f32_slowpath
        .type           $__internal_1_$__cuda_sm3x_div_rn_noftz_f32_slowpath,@function
        .size           $__internal_1_$__cuda_sm3x_div_rn_noftz_f32_slowpath,(.L_x_49 - $__internal_1_$__cuda_sm3x_div_rn_noftz_f32_slowpath)
$__internal_1_$__cuda_sm3x_div_rn_noftz_f32_slowpath:
[--C-:B------:R-:W-:Y:S01]  /*0cd0*/  SHF.R.U32.HI R11, RZ, 0x17, R3.reuse ;  /* 0x00000017ff0b7819 */ /* 0x100fe20000011603 */
[----:B------:R-:W-:Y:S01]  /*0ce0*/  IMAD.MOV.U32 R13, RZ, RZ, R3 ;  /* 0x000000ffff0d7224 */ /* 0x000fe200078e0003 */
[----:B------:R-:W-:Y:S02]  /*0cf0*/  SHF.R.U32.HI R9, RZ, 0x17, R0 ;  /* 0x00000017ff097819 */ /* 0x000fe40000011600 */
[----:B------:R-:W-:Y:S02]  /*0d00*/  LOP3.LUT R11, R11, 0xff, RZ, 0xc0, !PT ;  /* 0x000000ff0b0b7812 */ /* 0x000fe400078ec0ff */
[----:B------:R-:W-:-:S03]  /*0d10*/  LOP3.LUT R16, R9, 0xff, RZ, 0xc0, !PT ;  /* 0x000000ff09107812 */ /* 0x000fc600078ec0ff */
        /* <DEDUP_REMOVED lines=24> */
[----:B------:R-:W-:Y:S01]  /*0ea0*/  @P0 MOV R9, RZ ;  /* 0x000000ff00090202 */ /* 0x000fe20000000f00 */
[----:B------:R-:W-:Y:S02]  /*0eb0*/  @!P0 IMAD.MOV.U32 R9, RZ, RZ, -0x40 ;  /* 0xffffffc0ff098424 */ /* 0x000fe400078e00ff */
[----:B------:R-:W-:Y:S01]  /*0ec0*/  @!P0 FFMA R0, R0, 1.84467440737095516160e+19, RZ ;  /* 0x5f80000000008823 */ /* 0x000fe200000000ff */
[----:B------:R-:W-:Y:S01]  /*0ed0*/  @!P1 FFMA R13, R3, 1.84467440737095516160e+19, RZ ;  /* 0x5f800000030d9823 */ /* 0x000fe200000000ff */
[----:B------:R-:W-:-:S07]  /*0ee0*/  @!P1 VIADD R9, R9, 0x40 ;  /* 0x0000004009099836 */ /* 0x000fce0000000000 */
.L_x_39:
[----:B------:R-:W-:-:S05]  /*0ef0*/  LEA R14, R11, 0xc0800000, 0x17 ;  /* 0xc08000000b0e7811 */ /* 0x000fca00078eb8ff */
[----:B------:R-:W-:Y:S02]  /*0f00*/  IMAD.IADD R14, R13, 0x1, -R14 ;  /* 0x000000010d0e7824 */ /* 0x000fe400078e0a0e */
[----:B------:R-:W-:Y:S02]  /*0f10*/  VIADD R13, R16, 0xffffff81 ;  /* 0xffffff81100d7836 */ /* 0x000fe40000000000 */
[----:B------:R0:W1:Y:S01]  /*0f20*/  MUFU.RCP R15, R14 ;  /* 0x0000000e000f7308 */ /* 0x0000620000001000 */
[----:B------:R-:W-:Y:S01]  /*0f30*/  FADD.FTZ R17, -R14, -RZ ;  /* 0x800000ff0e117221 */ /* 0x000fe20000010100 */
[C---:B------:R-:W-:Y:S01]  /*0f40*/  IMAD R0, R13.reuse, -0x800000, R0 ;  /* 0xff8000000d007824 */ /* 0x040fe200078e0200 */
[----:B0-----:R-:W-:-:S05]  /*0f50*/  IADD3 R14, PT, PT, R13, 0x7f, -R11 ;  /* 0x0000007f0d0e7810 */ /* 0x001fca0007ffe80b */
[----:B------:R-:W-:Y:S02]  /*0f60*/  IMAD.IADD R14, R14, 0x1, R9 ;  /* 0x000000010e0e7824 */ /* 0x000fe400078e0209 */
[----:B-1----:R-:W-:-:S04]  /*0f70*/  FFMA R16, R15, R17, 1 ;  /* 0x3f8000000f107423 */ /* 0x002fc80000000011 */
[----:B------:R-:W-:-:S04]  /*0f80*/  FFMA R18, R15, R16, R15 ;  /* 0x000000100f127223 */ /* 0x000fc8000000000f */
[----:B------:R-:W-:-:S04]  /*0f90*/  FFMA R15, R0, R18, RZ ;  /* 0x00000012000f7223 */ /* 0x000fc800000000ff */
[----:B------:R-:W-:-:S04]  /*0fa0*/  FFMA R16, R17, R15, R0 ;  /* 0x0000000f11107223 */ /* 0x000fc80000000000 */
[----:B------:R-:W-:-:S04]  /*0fb0*/  FFMA R15, R18, R16, R15 ;  /* 0x00000010120f7223 */ /* 0x000fc8000000000f */
[----:B------:R-:W-:-:S04]  /*0fc0*/  FFMA R16, R17, R15, R0 ;  /* 0x0000000f11107223 */ /* 0x000fc80000000000 */
[----:B------:R-:W-:-:S05]  /*0fd0*/  FFMA R0, R18, R16, R15 ;  /* 0x0000001012007223 */ /* 0x000fca000000000f */
[----:B------:R-:W-:-:S04]  /*0fe0*/  SHF.R.U32.HI R11, RZ, 0x17, R0 ;  /* 0x00000017ff0b7819 */ /* 0x000fc80000011600 */
[----:B------:R-:W-:-:S05]  /*0ff0*/  LOP3.LUT R11, R11, 0xff, RZ, 0xc0, !PT ;  /* 0x000000ff0b0b7812 */ /* 0x000fca00078ec0ff */
[----:B------:R-:W-:-:S05]  /*1000*/  IMAD.IADD R13, R11, 0x1, R14 ;  /* 0x000000010b0d7824 */ /* 0x000fca00078e020e */
[----:B------:R-:W-:-:S04]  /*1010*/  IADD3 R9, PT, PT, R13, -0x1, RZ ;  /* 0xffffffff0d097810 */ /* 0x000fc80007ffe0ff */
        /* <DEDUP_REMOVED lines=10> */
[CCC-:B------:R-:W-:Y:S01]  /*10c0*/  FFMA.RM R14, R18.reuse, R16.reuse, R15.reuse ;  /* 0x00000010120e7223 */ /* 0x1c0fe2000000400f */
        /* <DEDUP_REMOVED lines=20> */
.L_x_45:
[----:B------:R-:W-:-:S04]  /*1210*/  LOP3.LUT R0, R0, 0x80000000, RZ, 0xc0, !PT ;  /* 0x8000000000007812 */ /* 0x000fc800078ec0ff */
[----:B------:R-:W-:Y:S01]  /*1220*/  LOP3.LUT R0, R0, 0x7f800000, RZ, 0xfc, !PT ;  /* 0x7f80000000007812 */ /* 0x000fe200078efcff */
[----:B------:R-:W-:Y:S06]  /*1230*/  BRA `(.L_x_46) ;  /* 0x0000000000287947 */ /* 0x000fec0003800000 */
.L_x_44:
[----:B------:R-:W-:Y:S01]  /*1240*/  IMAD R0, R14, 0x800000, R0 ;  /* 0x008000000e007824 */ /* 0x000fe200078e0200 */
[----:B------:R-:W-:Y:S06]  /*1250*/  BRA `(.L_x_46) ;  /* 0x0000000000207947 */ /* 0x000fec0003800000 */
.L_x_43:
[----:B------:R-:W-:-:S04]  /*1260*/  LOP3.LUT R0, R13, 0x80000000, R0, 0x48, !PT ;  /* 0x800000000d007812 */ /* 0x000fc800078e4800 */
[----:B------:R-:W-:Y:S01]  /*1270*/  LOP3.LUT R0, R0, 0x7f800000, RZ, 0xfc, !PT ;  /* 0x7f80000000007812 */ /* 0x000fe200078efcff */
[----:B------:R-:W-:Y:S06]  /*1280*/  BRA `(.L_x_46) ;  /* 0x0000000000147947 */ /* 0x000fec0003800000 */
.L_x_42:
[----:B------:R-:W-:Y:S01]  /*1290*/  LOP3.LUT R0, R13, 0x80000000, R0, 0x48, !PT ;  /* 0x800000000d007812 */ /* 0x000fe200078e4800 */
[----:B------:R-:W-:Y:S06]  /*12a0*/  BRA `(.L_x_46) ;  /* 0x00000000000c7947 */ /* 0x000fec0003800000 */
.L_x_41:
[----:B------:R-:W0:Y:S01]  /*12b0*/  MUFU.RSQ R0, -QNAN ;  /* 0xffc0000000007908 */ /* 0x000e220000001400 */
[----:B------:R-:W-:Y:S05]  /*12c0*/  BRA `(.L_x_46) ;  /* 0x0000000000047947 */ /* 0x000fea0003800000 */
.L_x_40:
[----:B------:R-:W-:-:S07]  /*12d0*/  FADD.FTZ R0, R0, R3 ;  /* 0x0000000300007221 */ /* 0x000fce0000010000 */
.L_x_46:
[----:B------:R-:W-:-:S04]  /*12e0*/  IMAD.MOV.U32 R13, RZ, RZ, 0x0 ;  /* 0x00000000ff0d7424 */ /* 0x000fc800078e00ff */
[----:B0-----:R-:W-:Y:S05]  /*12f0*/  RET.REL.NODEC R12 `(layernorm_rowwise) ;  /* 0xffffffec0c407950 */ /* 0x001fea0003c3ffff */
.L_x_47:
        /* <DEDUP_REMOVED lines=16> */
.L_x_49:


//--------------------- .nv.shared.layernorm_rowwise_scalar --------------------------
	.section	.nv.shared.layernorm_rowwise_scalar,"aw",@nobits
	.sectionflags	@""
	.align	16
	.zero		1024


//--------------------- .nv.shared.reserved.0     --------------------------
	.section	.nv.shared.reserved.0,"aw",@nobits
	.weak		__nv_reservedSMEM_offset_0_alias
	.size		__nv_reservedSMEM_offset_0_alias, 0, 64
	.other		__nv_reservedSMEM_offset_0_alias,@"STO_CUDA_RESERVED_SHARED STV_DEFAULT"
__nv_reservedSMEM_offset_0_alias:
	.zero		0
	.zero		64


//--------------------- .nv.shared.layernorm_rowwise --------------------------
	.section	.nv.shared.layernorm_rowwise,"aw",@nobits
	.sectionflags	@""
	.align	16
	.zero		1024


//--------------------- .nv.constant0.layernorm_rowwise_scalar --------------------------
	.section	.nv.constant0.layernorm_rowwise_scalar,"a",@progbits
	.sectionflags	@""
	.align	4
.nv.constant0.layernorm_rowwise_scalar:
	.zero		932


//--------------------- .nv.constant0.layernorm_rowwise --------------------------
	.section	.nv.constant0.layernorm_rowwise,"a",@progbits
	.sectionflags	@""
	.align	4
.nv.constant0.layernorm_rowwise:
	.zero		940


//--------------------- SYMBOLS --------------------------

	.type		.nv.reservedSmem.offset0,@object
	.size		.nv.reservedSmem.offset0,0x4
	.type		.nv.reservedSmem.cap,@object
	.size		.nv.reservedSmem.cap,0x4
